def gluon_tcgen05(
    a_ptr,
    b_ptr,
    c_ptr,
    M,
    N,
    K,
    stride_am,
    stride_bk,
    stride_cm,
    BLOCK_M: gl.constexpr,
    BLOCK_N: gl.constexpr,
    BLOCK_K: gl.constexpr,
    DTYPE: gl.constexpr,
    A_LAYOUT: gl.constexpr,
    B_LAYOUT: gl.constexpr,
    C_LAYOUT: gl.constexpr,
    B_SHAPE: gl.constexpr,
    TMEM_LAYOUT: gl.constexpr,
    TMEM_REG: gl.constexpr,
    TRANS_B: gl.constexpr,
    NUM_BUFFERS: gl.constexpr,
):
    a_desc = tma.make_tensor_descriptor(
        a_ptr, [M, K], [stride_am, 1], [BLOCK_M, BLOCK_K], A_LAYOUT
    )
    b_desc = tma.make_tensor_descriptor(
        b_ptr,
        [N, K] if TRANS_B else [K, N],
        [stride_bk, 1],
        B_SHAPE,
        B_LAYOUT,
    )
    c_desc = tma.make_tensor_descriptor(
        c_ptr, [M, N], [stride_cm, 1], [BLOCK_M, BLOCK_N], C_LAYOUT
    )

    a_bufs = gl.allocate_shared_memory(
        DTYPE, [NUM_BUFFERS, BLOCK_M, BLOCK_K], A_LAYOUT
    )
    b_bufs = gl.allocate_shared_memory(DTYPE, [NUM_BUFFERS] + B_SHAPE, B_LAYOUT)

    pid_m = gl.program_id(0)
    pid_n = gl.program_id(1)
    off_m = pid_m * BLOCK_M
    off_n = pid_n * BLOCK_N

    tma_bars = gl.allocate_shared_memory(
        gl.int64, [NUM_BUFFERS, 1], mbarrier.MBarrierLayout()
    )
    mma_bars = gl.allocate_shared_memory(
        gl.int64, [NUM_BUFFERS, 1], mbarrier.MBarrierLayout()
    )
    for i in gl.static_range(NUM_BUFFERS):
        mbarrier.init(tma_bars.index(i), count=1)
        mbarrier.init(mma_bars.index(i), count=1)

    acc_tmem = allocate_tensor_memory(gl.float32, [BLOCK_M, BLOCK_N], TMEM_LAYOUT)
    idx = 0
    phase = 0
    use_acc = False
    for k in range(0, K, BLOCK_K):
        a = a_bufs.index(idx)
        b = b_bufs.index(idx)
        tma_bar = tma_bars.index(idx)
        mma_bar = mma_bars.index(idx)
        mbarrier.expect(
            tma_bar, a_desc.block_type.nbytes + b_desc.block_type.nbytes
        )
        tma.async_copy_global_to_shared(a_desc, [off_m, k], tma_bar, a)
        tma.async_copy_global_to_shared(
            b_desc, [off_n, k] if TRANS_B else [k, off_n], tma_bar, b
        )
        mbarrier.wait(tma_bar, phase=phase)

        if TRANS_B:
            b = b.permute((1, 0))
        tcgen05_mma(a, b, acc_tmem, use_acc=use_acc)
        tcgen05_commit(mma_bar)
        mbarrier.wait(mma_bar, phase=phase)
        use_acc = True

        idx += 1
        if idx == NUM_BUFFERS:
            idx = 0
            phase ^= 1

    for i in gl.static_range(NUM_BUFFERS):
        mbarrier.invalidate(tma_bars.index(i))
        mbarrier.invalidate(mma_bars.index(i))

    acc = acc_tmem.load(TMEM_REG)
    c_smem = gl.allocate_shared_memory(DTYPE, [BLOCK_M, BLOCK_N], C_LAYOUT)
    c_smem.store(acc.to(DTYPE))
    fence_async_shared()
    tma.async_copy_shared_to_global(c_desc, [off_m, off_n], c_smem)
    tma.store_wait(pendings=0)

# config = {"BLOCK_K": 32, "BLOCK_M": 128, "BLOCK_N": 256, "arch": "sm_100", "dtype": "fp16", "num_buffers": 3, "num_warps": 4, "trans_b": 0}
# arch = sm_100


// ===== COMPILED SASS (sm_100a) =====

	.target	sm_100a

	.elftype	@"ET_EXEC"


//--------------------- .note.nv.tkinfo           --------------------------
	.section	.note.nv.tkinfo,"",@"SHT_NOTE"
	.sectionflags	@"SHF_NOTE_NV_TKINFO"
	.tkinfo
        /*0018*/ 	.word	0x00000081
        /*0030*/ 	.string	""
        /*0030*/ 	.string	"ptxas-blackwell"
        /*0030*/ 	.string	"Cuda compilation tools, release 12.9, V12.9.86"
        /*0030*/ 	.string	"Build cuda_12.9.r12.9/compiler.36037853_0"
        /*0030*/ 	.string	"-v  -suppress-debug-info  -lineinfo  -arch sm_100a "



//--------------------- .note.nv.cuver            --------------------------
	.section	.note.nv.cuver,"",@"SHT_NOTE"
	.sectionflags	@"SHF_NOTE_NV_CUVER"
        /*0018*/ 	.short	0x0001
        /*001a*/ 	.short	0x0064
        /*001c*/ 	.short	0x0001
        /*001e*/ 	.short	0x0000
        /*0020*/ 	.short	0x0001
        /*0022*/ 	.short	0x0000


//--------------------- .nv.info                  --------------------------
	.section	.nv.info,"",@"SHT_CUDA_INFO"
	.align	4


	//----- nvinfo : EIATTR_REGCOUNT
	.align		4
        /*0000*/ 	.byte	0x04, 0x2f
        /*0002*/ 	.short	(.L_4 - .L_3)
	.align		4
.L_3:
        /*0004*/ 	.word	index@(gluon_tcgen05)
        /*0008*/ 	.word	0x000000aa


	//----- nvinfo : EIATTR_FRAME_SIZE
	.align		4
.L_4:
        /*000c*/ 	.byte	0x04, 0x11
        /*000e*/ 	.short	(.L_6 - .L_5)
	.align		4
.L_5:
        /*0010*/ 	.word	index@($__internal_2_$__cuda_sm10x_tcgen05_guardrail_trap_unallocated_columns_being_dealloced)
        /*0014*/ 	.word	0x00000000


	//----- nvinfo : EIATTR_FRAME_SIZE
	.align		4
.L_6:
        /*0018*/ 	.byte	0x04, 0x11
        /*001a*/ 	.short	(.L_8 - .L_7)
	.align		4
.L_7:
        /*001c*/ 	.word	index@($__internal_1_$__cuda_sm10x_tcgen05_guardrail_trap_phase_invalid_during_alloc)
        /*0020*/ 	.word	0x00000000


	//----- nvinfo : EIATTR_FRAME_SIZE
	.align		4
.L_8:
        /*0024*/ 	.byte	0x04, 0x11
        /*0026*/ 	.short	(.L_10 - .L_9)
	.align		4
.L_9:
        /*0028*/ 	.word	index@($__internal_0_$__cuda_sm10x_tcgen05_guardrail_trap_col_being_dealloced_not_returned_by_alloc)
        /*002c*/ 	.word	0x00000000


	//----- nvinfo : EIATTR_FRAME_SIZE
	.align		4
.L_10:
        /*0030*/ 	.byte	0x04, 0x11
        /*0032*/ 	.short	(.L_12 - .L_11)
	.align		4
.L_11:
        /*0034*/ 	.word	index@(gluon_tcgen05)
        /*0038*/ 	.word	0x00000000


	//----- nvinfo : EIATTR_MIN_STACK_SIZE
	.align		4
.L_12:
        /*003c*/ 	.byte	0x04, 0x12
        /*003e*/ 	.short	(.L_14 - .L_13)
	.align		4
.L_13:
        /*0040*/ 	.word	index@(gluon_tcgen05)
        /*0044*/ 	.word	0x00000000
.L_14:


//--------------------- .nv.info.gluon_tcgen05    --------------------------
	.section	.nv.info.gluon_tcgen05,"",@"SHT_CUDA_INFO"
	.sectionflags	@""
	.align	4


	//----- nvinfo : EIATTR_CUDA_API_VERSION
	.align		4
        /*0000*/ 	.byte	0x04, 0x37
        /*0002*/ 	.short	(.L_16 - .L_15)
.L_15:
        /*0004*/ 	.word	0x00000081


	//----- nvinfo : EIATTR_KPARAM_INFO
	.align		4
.L_16:
        /*0008*/ 	.byte	0x04, 0x17
        /*000a*/ 	.short	(.L_18 - .L_17)
.L_17:
        /*000c*/ 	.word	0x00000000
        /*0010*/ 	.short	0x000a
        /*0012*/ 	.short	0x0048
        /*0014*/ 	.byte	0x00, 0xf4, 0x21, 0x00


	//----- nvinfo : EIATTR_KPARAM_INFO
	.align		4
.L_18:
        /*0018*/ 	.byte	0x04, 0x17
        /*001a*/ 	.short	(.L_20 - .L_19)
.L_19:
        /*001c*/ 	.word	0x00000000
        /*0020*/ 	.short	0x0009
        /*0022*/ 	.short	0x0040
        /*0024*/ 	.byte	0x00, 0xf4, 0x21, 0x00


	//----- nvinfo : EIATTR_KPARAM_INFO
	.align		4
.L_20:
        /*0028*/ 	.byte	0x04, 0x17
        /*002a*/ 	.short	(.L_22 - .L_21)
.L_21:
        /*002c*/ 	.word	0x00000000
        /*0030*/ 	.short	0x0008
        /*0032*/ 	.short	0x0038
        /*0034*/ 	.byte	0x00, 0xf0, 0x21, 0x00


	//----- nvinfo : EIATTR_KPARAM_INFO
	.align		4
.L_22:
        /*0038*/ 	.byte	0x04, 0x17
        /*003a*/ 	.short	(.L_24 - .L_23)
.L_23:
        /*003c*/ 	.word	0x00000000
        /*0040*/ 	.short	0x0007
        /*0042*/ 	.short	0x0030
        /*0044*/ 	.byte	0x00, 0xf0, 0x21, 0x00


	//----- nvinfo : EIATTR_KPARAM_INFO
	.align		4
.L_24:
        /*0048*/ 	.byte	0x04, 0x17
        /*004a*/ 	.short	(.L_26 - .L_25)
.L_25:
        /*004c*/ 	.word	0x00000000
        /*0050*/ 	.short	0x0006
        /*0052*/ 	.short	0x0028
        /*0054*/ 	.byte	0x00, 0xf0, 0x21, 0x00


	//----- nvinfo : EIATTR_KPARAM_INFO
	.align		4
.L_26:
        /*0058*/ 	.byte	0x04, 0x17
        /*005a*/ 	.short	(.L_28 - .L_27)
.L_27:
        /*005c*/ 	.word	0x00000000
        /*0060*/ 	.short	0x0005
        /*0062*/ 	.short	0x0020
        /*0064*/ 	.byte	0x00, 0xf0, 0x11, 0x00


	//----- nvinfo : EIATTR_KPARAM_INFO
	.align		4
.L_28:
        /*0068*/ 	.byte	0x04, 0x17
        /*006a*/ 	.short	(.L_30 - .L_29)
.L_29:
        /*006c*/ 	.word	0x00000000
        /*0070*/ 	.short	0x0004
        /*0072*/ 	.short	0x001c
        /*0074*/ 	.byte	0x00, 0xf0, 0x11, 0x00


	//----- nvinfo : EIATTR_KPARAM_INFO
	.align		4
.L_30:
        /*0078*/ 	.byte	0x04, 0x17
        /*007a*/ 	.short	(.L_32 - .L_31)
.L_31:
        /*007c*/ 	.word	0x00000000
        /*0080*/ 	.short	0x0003
        /*0082*/ 	.short	0x0018
        /*0084*/ 	.byte	0x00, 0xf0, 0x11, 0x00


	//----- nvinfo : EIATTR_KPARAM_INFO
	.align		4
.L_32:
        /*0088*/ 	.byte	0x04, 0x17
        /*008a*/ 	.short	(.L_34 - .L_33)
.L_33:
        /*008c*/ 	.word	0x00000000
        /*0090*/ 	.short	0x0002
        /*0092*/ 	.short	0x0010
        /*0094*/ 	.byte	0x00, 0xf4, 0x21, 0x00


	//----- nvinfo : EIATTR_KPARAM_INFO
	.align		4
.L_34:
        /*0098*/ 	.byte	0x04, 0x17
        /*009a*/ 	.short	(.L_36 - .L_35)
.L_35:
        /*009c*/ 	.word	0x00000000
        /*00a0*/ 	.short	0x0001
        /*00a2*/ 	.short	0x0008
        /*00a4*/ 	.byte	0x00, 0xf4, 0x21, 0x00


	//----- nvinfo : EIATTR_KPARAM_INFO
	.align		4
.L_36:
        /*00a8*/ 	.byte	0x04, 0x17
        /*00aa*/ 	.short	(.L_38 - .L_37)
.L_37:
        /*00ac*/ 	.word	0x00000000
        /*00b0*/ 	.short	0x0000
        /*00b2*/ 	.short	0x0000
        /*00b4*/ 	.byte	0x00, 0xf4, 0x21, 0x00


	//----- nvinfo : EIATTR_AT_ENTRY_FRAGMENTS
	.align		4
.L_38:
        /*00b8*/ 	.byte	0x04, 0x4f
        /*00ba*/ 	.short	(.L_40 - .L_39)


	//   ....[0]....
.L_39:
        /*00bc*/ 	.word	0x00000004


	//----- nvinfo : EIATTR_RESERVED_SMEM_USED
	.align		4
.L_40:
        /*00c0*/ 	.byte	0x01, 0x41
	.zero		2


	//----- nvinfo : EIATTR_SPARSE_MMA_MASK
	.align		4
        /*00c4*/ 	.byte	0x03, 0x50
        /*00c6*/ 	.short	0x0000


	//----- nvinfo : EIATTR_TCGEN05_1CTA_USED
	.align		4
        /*00c8*/ 	.byte	0x01, 0x51
	.zero		2


	//----- nvinfo : EIATTR_MAXREG_COUNT
	.align		4
        /*00cc*/ 	.byte	0x03, 0x1b
        /*00ce*/ 	.short	0x00ff


	//----- nvinfo : EIATTR_NUM_BARRIERS
	.align		4
        /*00d0*/ 	.byte	0x02, 0x4c
        /*00d2*/ 	.byte	0x01
	.zero		1


	//----- nvinfo : EIATTR_INT_WARP_WIDE_INSTR_OFFSETS
	.align		4
        /*00d4*/ 	.byte	0x04, 0x31
        /*00d6*/ 	.short	(.L_42 - .L_41)


	//   ....[0]....
.L_41:
        /*00d8*/ 	.word	0x00001720


	//   ....[1]....
        /*00dc*/ 	.word	0x00001740


	//   ....[2]....
        /*00e0*/ 	.word	0x000017c0


	//   ....[3]....
        /*00e4*/ 	.word	0x00001ae0


	//   ....[4]....
        /*00e8*/ 	.word	0x00001d50


	//   ....[5]....
        /*00ec*/ 	.word	0x00001d60


	//   ....[6]....
        /*00f0*/ 	.word	0x00001ef0


	//   ....[7]....
        /*00f4*/ 	.word	0x00002160


	//   ....[8]....
        /*00f8*/ 	.word	0x00002170


	//   ....[9]....
        /*00fc*/ 	.word	0x000030e0


	//   ....[10]....
        /*0100*/ 	.word	0x00003130


	//----- nvinfo : EIATTR_COOP_GROUP_MASK_REGIDS
	.align		4
.L_42:
        /*0104*/ 	.byte	0x04, 0x29
        /*0106*/ 	.short	(.L_44 - .L_43)


	//   ....[0]....
.L_43:
        /*0108*/ 	.word	0xffffffff


	//   ....[1]....
        /*010c*/ 	.word	0xffffffff


	//   ....[2]....
        /*0110*/ 	.word	0xffffffff


	//   ....[3]....
        /*0114*/ 	.word	0xffffffff


	//   ....[4]....
        /*0118*/ 	.word	0xffffffff


	//   ....[5]....
        /*011c*/ 	.word	0xffffffff


	//   ....[6]....
        /*0120*/ 	.word	0xffffffff


	//   ....[7]....
        /*0124*/ 	.word	0xffffffff


	//   ....[8]....
        /*0128*/ 	.word	0xffffffff


	//   ....[9]....
        /*012c*/ 	.word	0xffffffff


	//----- nvinfo : EIATTR_COOP_GROUP_INSTR_OFFSETS
	.align		4
.L_44:
        /*0130*/ 	.byte	0x04, 0x28
        /*0132*/ 	.short	(.L_46 - .L_45)


	//   ....[0]....
.L_45:
        /*0134*/ 	.word	0x00000050


	//   ....[1]....
        /*0138*/ 	.word	0x00000310


	//   ....[2]....
        /*013c*/ 	.word	0x00000500


	//   ....[3]....
        /*0140*/ 	.word	0x000009c0


	//   ....[4]....
        /*0144*/ 	.word	0x00000b00


	//   ....[5]....
        /*0148*/ 	.word	0x00000fb0


	//   ....[6]....
        /*014c*/ 	.word	0x000010f0


	//   ....[7]....
        /*0150*/ 	.word	0x000015e0


	//   ....[8]....
        /*0154*/ 	.word	0x00002f70


	//   ....[9]....
        /*0158*/ 	.word	0x000031e0


	//----- nvinfo : EIATTR_VRC_CTA_INIT_COUNT
	.align		4
.L_46:
        /*015c*/ 	.byte	0x02, 0x4a
        /*015e*/ 	.byte	0x80
	.zero		1


	//----- nvinfo : EIATTR_MBARRIER_INSTR_OFFSETS
	.align		4
        /*0160*/ 	.byte	0x04, 0x39
        /*0162*/ 	.short	(.L_48 - .L_47)


	//   ....[0]....
.L_47:
        /*0164*/ 	.word	0x000017e0
        /*0168*/ 	.word	0x000000ff
        /*016c*/ 	.word	0x00012000
        /*0170*/ 	.short	0x0100
        /*0172*/ 	.byte	0x0c
	.zero		1


	//   ....[1]....
        /*0174*/ 	.word	0x000017f0
        /*0178*/ 	.word	0x000000ff
        /*017c*/ 	.word	0x00012020
        /*0180*/ 	.short	0x0100
        /*0182*/ 	.byte	0x0c
	.zero		1


	//   ....[2]....
        /*0184*/ 	.word	0x000018a0
        /*0188*/ 	.word	0x000000ff
        /*018c*/ 	.word	0x00012008
        /*0190*/ 	.short	0x0100
        /*0192*/ 	.byte	0x0c
	.zero		1


	//   ....[3]....
        /*0194*/ 	.word	0x000018b0
        /*0198*/ 	.word	0x000000ff
        /*019c*/ 	.word	0x00012028
        /*01a0*/ 	.short	0x0100
        /*01a2*/ 	.byte	0x0c
	.zero		1


	//   ....[4]....
        /*01a4*/ 	.word	0x000019c0
        /*01a8*/ 	.word	0x000000ff
        /*01ac*/ 	.word	0x00012010
        /*01b0*/ 	.short	0x0100
        /*01b2*/ 	.byte	0x0c
	.zero		1


	//   ....[5]....
        /*01b4*/ 	.word	0x000019d0
        /*01b8*/ 	.word	0x000000ff
        /*01bc*/ 	.word	0x00012030
        /*01c0*/ 	.short	0x0100
        /*01c2*/ 	.byte	0x0c
	.zero		1


	//   ....[6]....
        /*01c4*/ 	.word	0x00001b80
        /*01c8*/ 	.word	0x000000ff
        /*01cc*/ 	.word	0x00012000
        /*01d0*/ 	.short	0x010a
        /*01d2*/ 	.byte	0x0c
	.zero		1


	//   ....[7]....
        /*01d4*/ 	.word	0x00001db0
        /*01d8*/ 	.word	0x000000ff
        /*01dc*/ 	.word	0x00012020
        /*01e0*/ 	.short	0x010a
        /*01e2*/ 	.byte	0x0c
	.zero		1


	//   ....[8]....
        /*01e4*/ 	.word	0x00001fb0
        /*01e8*/ 	.word	0x000000ff
        /*01ec*/ 	.word	0x00012000
        /*01f0*/ 	.short	0x010a
        /*01f2*/ 	.byte	0x12
	.zero		1


	//   ....[9]....
        /*01f4*/ 	.word	0x000021b0
        /*01f8*/ 	.word	0x000000ff
        /*01fc*/ 	.word	0x00012020
        /*0200*/ 	.short	0x010a
        /*0202*/ 	.byte	0x12
	.zero		1


	//   ....[10]....
        /*0204*/ 	.word	0x00002280
        /*0208*/ 	.word	0x000000ff
        /*020c*/ 	.word	0x00012000
        /*0210*/ 	.short	0x0108
        /*0212*/ 	.byte	0x0c
	.zero		1


	//   ....[11]....
        /*0214*/ 	.word	0x00002290
        /*0218*/ 	.word	0x000000ff
        /*021c*/ 	.word	0x00012020
        /*0220*/ 	.short	0x0108
        /*0222*/ 	.byte	0x0c
	.zero		1


	//   ....[12]....
        /*0224*/ 	.word	0x000022e0
        /*0228*/ 	.word	0x000000ff
        /*022c*/ 	.word	0x00012008
        /*0230*/ 	.short	0x0108
        /*0232*/ 	.byte	0x0c
	.zero		1


	//   ....[13]....
        /*0234*/ 	.word	0x000022f0
        /*0238*/ 	.word	0x000000ff
        /*023c*/ 	.word	0x00012028
        /*0240*/ 	.short	0x0108
        /*0242*/ 	.byte	0x0c
	.zero		1


	//   ....[14]....
        /*0244*/ 	.word	0x00002340
        /*0248*/ 	.word	0x000000ff
        /*024c*/ 	.word	0x00012010
        /*0250*/ 	.short	0x0108
        /*0252*/ 	.byte	0x0c
	.zero		1


	//   ....[15]....
        /*0254*/ 	.word	0x00002350
        /*0258*/ 	.word	0x000000ff
        /*025c*/ 	.word	0x00012030
        /*0260*/ 	.short	0x0108
        /*0262*/ 	.byte	0x0c
	.zero		1


	//   ....[16]....
        /*0264*/ 	.word	0x00003200
        /*0268*/ 	.word	0x000000ff
        /*026c*/ 	.word	0x00012000
        /*0270*/ 	.short	0x010a
        /*0272*/ 	.byte	0x0c
	.zero		1


	//   ....[17]....
        /*0274*/ 	.word	0x00003230
        /*0278*/ 	.word	0x000000ff
        /*027c*/ 	.word	0x00012020
        /*0280*/ 	.short	0x010a
        /*0282*/ 	.byte	0x0c
	.zero		1


	//   ....[18]....
        /*0284*/ 	.word	0x00003260
        /*0288*/ 	.word	0x000000ff
        /*028c*/ 	.word	0x00012000
        /*0290*/ 	.short	0x010a
        /*0292*/ 	.byte	0x12
	.zero		1


	//   ....[19]....
        /*0294*/ 	.word	0x00003290
        /*0298*/ 	.word	0x000000ff
        /*029c*/ 	.word	0x00012020
        /*02a0*/ 	.short	0x010a
        /*02a2*/ 	.byte	0x12
	.zero		1


	//----- nvinfo : EIATTR_NUM_MBARRIERS
	.align		4
.L_48:
        /*02a4*/ 	.byte	0x03, 0x38
        /*02a6*/ 	.short	0x0006


	//----- nvinfo : EIATTR_EXIT_INSTR_OFFSETS
	.align		4
        /*02a8*/ 	.byte	0x04, 0x1c
        /*02aa*/ 	.short	(.L_50 - .L_49)


	//   ....[0]....
.L_49:
        /*02ac*/ 	.word	0x000031f0


	//----- nvinfo : EIATTR_REQNTID
	.align		4
.L_50:
        /*02b0*/ 	.byte	0x04, 0x10
        /*02b2*/ 	.short	(.L_52 - .L_51)
.L_51:
        /*02b4*/ 	.word	0x00000080
        /*02b8*/ 	.word	0x00000001
        /*02bc*/ 	.word	0x00000001


	//----- nvinfo : EIATTR_CRS_STACK_SIZE
	.align		4
.L_52:
        /*02c0*/ 	.byte	0x04, 0x1e
        /*02c2*/ 	.short	(.L_54 - .L_53)
.L_53:
        /*02c4*/ 	.word	0x00000000


	//----- nvinfo : EIATTR_CBANK_PARAM_SIZE
	.align		4
.L_54:
        /*02c8*/ 	.byte	0x03, 0x19
        /*02ca*/ 	.short	0x0050


	//----- nvinfo : EIATTR_PARAM_CBANK
	.align		4
        /*02cc*/ 	.byte	0x04, 0x0a
        /*02ce*/ 	.short	(.L_56 - .L_55)
	.align		4
.L_55:
        /*02d0*/ 	.word	index@(.nv.constant0.gluon_tcgen05)
        /*02d4*/ 	.short	0x0380
        /*02d6*/ 	.short	0x0050


	//----- nvinfo : EIATTR_SW_WAR
	.align		4
.L_56:
        /*02d8*/ 	.byte	0x04, 0x36
        /*02da*/ 	.short	(.L_58 - .L_57)
.L_57:
        /*02dc*/ 	.word	0x00000008
.L_58:


//--------------------- .nv.compat                --------------------------
	.section	.nv.compat,"",@"SHT_CUDA_COMPAT_INFO"
	.align	4
        /*0000*/ 	.byte	0x02, 0x02, 0x02, 0x00, 0x02, 0x05, 0x05, 0x00, 0x02, 0x03, 0x03, 0x00, 0x02, 0x06, 0x01, 0x00


//--------------------- .nv.callgraph             --------------------------
	.section	.nv.callgraph,"",@"SHT_CUDA_CALLGRAPH"
	.align	4
	.sectionentsize	8
	.align		4
        /*0000*/ 	.word	0x00000000
	.align		4
        /*0004*/ 	.word	0xffffffff
	.align		4
        /*0008*/ 	.word	0x00000000
	.align		4
        /*000c*/ 	.word	0xfffffffe
	.align		4
        /*0010*/ 	.word	0x00000000
	.align		4
        /*0014*/ 	.word	0xfffffffd
	.align		4
        /*0018*/ 	.word	0x00000000
	.align		4
        /*001c*/ 	.word	0xfffffffc


//--------------------- .text.gluon_tcgen05       --------------------------
	.section	.text.gluon_tcgen05,"ax",@progbits
	.align	128
        .global         gluon_tcgen05
        .type           gluon_tcgen05,@function
        .size           gluon_tcgen05,(.L_x_81 - gluon_tcgen05)
        .other          gluon_tcgen05,@"STO_CUDA_ENTRY STV_DEFAULT"
gluon_tcgen05:
.text.gluon_tcgen05:
[----:B------:R-:W1:Y:S01]  /*0000*/  LDC R1, c[0x0][0x37c] ;  /* 0x0000df00ff017b82 */ /* 0x000e620000000800 */
[----:B------:R-:W2:Y:S02]  /*0010*/  S2R R0, SR_TID.X ;  /* 0x0000000000007919 */ /* 0x000ea40000002100 */
[----:B--2---:R-:W-:-:S13]  /*0020*/  ISETP.GE.U32.AND P1, PT, R0, 0x20, PT ;  /* 0x000000200000780c */ /* 0x004fda0003f26070 */
[----:B------:R-:W-:Y:S05]  /*0030*/  @P1 BRA `(.L_x_0) ;  /* 0x0000000000b81947 */ /* 0x000fea0003800000 */
[----:B------:R-:W2:Y:S01]  /*0040*/  S2UR UR6, SR_CgaCtaId ;  /* 0x00000000000679c3 */ /* 0x000ea20000008800 */
[----:B------:R-:W-:Y:S01]  /*0050*/  NOP ;  /* 0x0000000000007918 */ /* 0x000fe20000000000 */
[----:B------:R-:W-:Y:S02]  /*0060*/  UMOV UR4, 0x40 ;  /* 0x0000004000047882 */ /* 0x000fe40000000000 */
[----:B--2---:R-:W-:-:S09]  /*0070*/  ULEA UR4, UR6, UR4, 0x18 ;  /* 0x0000000406047291 */ /* 0x004fd2000f8ec0ff */
[----:B------:R-:W2:Y:S01]  /*0080*/  LDS.U8 R2, [UR4] ;  /* 0x00000004ff027984 */ /* 0x000ea20008000000 */
[----:B------:R-:W-:Y:S02]  /*0090*/  UMOV UR4, 0x400 ;  /* 0x0000040000047882 */ /* 0x000fe40000000000 */
[----:B------:R-:W-:Y:S01]  /*00a0*/  ULEA UR4, UR6, UR4, 0x18 ;  /* 0x0000000406047291 */ /* 0x000fe2000f8ec0ff */
[----:B--2---:R-:W-:-:S13]  /*00b0*/  ISETP.NE.AND P0, PT, R2, RZ, PT ;  /* 0x000000ff0200720c */ /* 0x004fda0003f05270 */
[----:B------:R-:W-:Y:S05]  /*00c0*/  @P0 BRA `(.L_x_1) ;  /* 0x00000000007c0947 */ /* 0x000fea0003800000 */
[----:B------:R-:W-:-:S13]  /*00d0*/  ELECT P0, URZ, PT ;  /* 0x0000000000ff782f */ /* 0x000fda0003800000 */
[----:B------:R-:W-:Y:S05]  /*00e0*/  @!P0 BRA `(.L_x_2) ;  /* 0x0000000000848947 */ /* 0x000fea0003800000 */
[----:B------:R-:W-:Y:S01]  /*00f0*/  UMOV UR5, 0x8 ;  /* 0x0000000800057882 */ /* 0x000fe20000000000 */
[----:B------:R-:W-:Y:S02]  /*0100*/  IMAD.MOV.U32 R5, RZ, RZ, 0x1 ;  /* 0x00000001ff057424 */ /* 0x000fe400078e00ff */
[----:B------:R-:W-:Y:S02]  /*0110*/  IMAD.MOV.U32 R3, RZ, RZ, 0xff ;  /* 0x000000ffff037424 */ /* 0x000fe400078e00ff */
[----:B------:R-:W-:Y:S04]  /*0120*/  DEPBAR.LE SB2, 0x36 ;  /* 0x0000ad800000791a */ /* 0x000fe80000000000 */
[----:B------:R-:W2:Y:S02]  /*0130*/  UTCATOMSWS.FIND_AND_SET.ALIGN UP0, UR5, UR5 ;  /* 0x00000005000575e3 */ /* 0x000ea40008000800 */
[----:B--2---:R-:W-:-:S04]  /*0140*/  PLOP3.LUT P0, PT, PT, PT, UP0, 0x80, 0x8 ;  /* 0x000000000008781c */ /* 0x004fc80003f0f008 */
[----:B------:R-:W-:-:S04]  /*0150*/  SEL R2, RZ, 0xffffffff, !P0 ;  /* 0xffffffffff027807 */ /* 0x000fc80004000000 */
[----:B------:R-:W-:Y:S01]  /*0160*/  ISETP.NE.AND P0, PT, R2, RZ, PT ;  /* 0x000000ff0200720c */ /* 0x000fe20003f05270 */
[----:B------:R-:W-:-:S12]  /*0170*/  IMAD.U32 R2, RZ, RZ, UR5 ;  /* 0x00000005ff027e24 */ /* 0x000fd8000f8e00ff */
[----:B------:R-:W-:Y:S05]  /*0180*/  @P0 BRA `(.L_x_3) ;  /* 0x0000000000240947 */ /* 0x000fea0003800000 */
.L_x_4:
[----:B------:R-:W-:Y:S05]  /*0190*/  NANOSLEEP 0x64 ;  /* 0x000000640000795d */ /* 0x000fea0003800000 */
[----:B------:R-:W-:-:S05]  /*01a0*/  UMOV UR5, 0x8 ;  /* 0x0000000800057882 */ /* 0x000fca0000000000 */
[----:B------:R-:W-:Y:S04]  /*01b0*/  DEPBAR.LE SB2, 0x36 ;  /* 0x0000ad800000791a */ /* 0x000fe80000000000 */
[----:B------:R-:W2:Y:S02]  /*01c0*/  UTCATOMSWS.FIND_AND_SET.ALIGN UP0, UR5, UR5 ;  /* 0x00000005000575e3 */ /* 0x000ea40008000800 */
[----:B--2---:R-:W-:-:S04]  /*01d0*/  PLOP3.LUT P0, PT, PT, PT, UP0, 0x80, 0x8 ;  /* 0x000000000008781c */ /* 0x004fc80003f0f008 */
[----:B------:R-:W-:-:S04]  /*01e0*/  SEL R2, RZ, 0xffffffff, !P0 ;  /* 0xffffffffff027807 */ /* 0x000fc80004000000 */
[----:B------:R-:W-:Y:S01]  /*01f0*/  ISETP.NE.AND P0, PT, R2, RZ, PT ;  /* 0x000000ff0200720c */ /* 0x000fe20003f05270 */
[----:B------:R-:W-:-:S12]  /*0200*/  IMAD.U32 R2, RZ, RZ, UR5 ;  /* 0x00000005ff027e24 */ /* 0x000fd8000f8e00ff */
[----:B------:R-:W-:Y:S05]  /*0210*/  @!P0 BRA `(.L_x_4) ;  /* 0xfffffffc00dc8947 */ /* 0x000fea000383ffff */
.L_x_3:
[C---:B------:R-:W-:Y:S01]  /*0220*/  VIADD R4, R2.reuse, 0x10 ;  /* 0x0000001002047836 */ /* 0x040fe20000000000 */
[----:B------:R-:W-:Y:S01]  /*0230*/  UMOV UR5, 0x50 ;  /* 0x0000005000057882 */ /* 0x000fe20000000000 */
[----:B------:R-:W-:Y:S01]  /*0240*/  SHF.L.U32 R3, R3, R2, RZ ;  /* 0x0000000203037219 */ /* 0x000fe200000006ff */
[----:B------:R-:W-:Y:S01]  /*0250*/  ULEA UR5, UR6, UR5, 0x18 ;  /* 0x0000000506057291 */ /* 0x000fe2000f8ec0ff */
[----:B------:R-:W-:Y:S01]  /*0260*/  IMAD.SHL.U32 R2, R2, 0x20, RZ ;  /* 0x0000002002027824 */ /* 0x000fe200078e00ff */
[----:B------:R-:W-:-:S04]  /*0270*/  SHF.L.U32 R4, R5, R4, RZ ;  /* 0x0000000405047219 */ /* 0x000fc800000006ff */
[----:B------:R-:W-:-:S05]  /*0280*/  LOP3.LUT R3, R4, R3, RZ, 0xfc, !PT ;  /* 0x0000000304037212 */ /* 0x000fca00078efcff */
[----:B------:R2:W-:Y:S04]  /*0290*/  ATOMS.OR RZ, [UR5], R3 ;  /* 0x00000003ffff798c */ /* 0x0005e8000b000005 */
[----:B------:R2:W-:Y:S01]  /*02a0*/  STS [UR4], R2 ;  /* 0x00000002ff007988 */ /* 0x0005e20008000804 */
[----:B------:R-:W-:Y:S05]  /*02b0*/  BRA `(.L_x_2) ;  /* 0x0000000000107947 */ /* 0x000fea0003800000 */
.L_x_1:
[----:B------:R-:W-:Y:S01]  /*02c0*/  IMAD.MOV.U32 R3, RZ, RZ, -0x1 ;  /* 0xffffffffff037424 */ /* 0x000fe200078e00ff */
[----:B------:R-:W-:-:S04]  /*02d0*/  MOV R2, 0x300 ;  /* 0x0000030000027802 */ /* 0x000fc80000000f00 */
[----:B------:R2:W-:Y:S03]  /*02e0*/  STS [UR4], R3 ;  /* 0x00000003ff007988 */ /* 0x0005e60008000804 */
[----:B-12---:R-:W-:Y:S05]  /*02f0*/  CALL.REL.NOINC `($__internal_1_$__cuda_sm10x_tcgen05_guardrail_trap_phase_invalid_during_alloc) ;  /* 0x0000002c00fc7944 */ /* 0x006fea0003c00000 */
.L_x_2:
[----:B------:R-:W-:Y:S05]  /*0300*/  WARPSYNC.ALL ;  /* 0x0000000000007948 */ /* 0x000fea0003800000 */
[----:B------:R-:W-:Y:S01]  /*0310*/  NOP ;  /* 0x0000000000007918 */ /* 0x000fe20000000000 */
.L_x_0:
[----:B------:R-:W3:Y:S08]  /*0320*/  S2UR UR4, SR_CgaCtaId ;  /* 0x00000000000479c3 */ /* 0x000ef00000008800 */
[----:B------:R-:W-:Y:S01]  /*0330*/  BAR.SYNC.DEFER_BLOCKING 0x0 ;  /* 0x0000000000007b1d */ /* 0x000fe20000010000 */
[----:B------:R-:W-:-:S05]  /*0340*/  LOP3.LUT R10, R0, 0x7f, RZ, 0xc0, !PT ;  /* 0x0000007f000a7812 */ /* 0x000fca00078ec0ff */
[----:B------:R-:W-:Y:S02]  /*0350*/  UMOV UR12, 0x400 ;  /* 0x00000400000c7882 */ /* 0x000fe40000000000 */
[----:B------:R-:W4:Y:S08]  /*0360*/  LDC R4, c[0x0][0x398] ;  /* 0x0000e600ff047b82 */ /* 0x000f300000000800 */
[----:B------:R-:W5:Y:S01]  /*0370*/  LDC R13, c[0x0][0x3a0] ;  /* 0x0000e800ff0d7b82 */ /* 0x000f620000000800 */
[----:B---3--:R-:W-:-:S07]  /*0380*/  ULEA UR12, UR4, UR12, 0x18 ;  /* 0x0000000c040c7291 */ /* 0x008fce000f8ec0ff */
[----:B------:R-:W3:Y:S02]  /*0390*/  S2UR UR13, SR_CTAID.Y ;  /* 0x00000000000d79c3 */ /* 0x000ee40000002600 */
[----:B--2---:R-:W2:Y:S06]  /*03a0*/  LDS R3, [UR12] ;  /* 0x0000000cff037984 */ /* 0x004eac0008000800 */
[----:B------:R-:W-:Y:S06]  /*03b0*/  BAR.SYNC.DEFER_BLOCKING 0x0 ;  /* 0x0000000000007b1d */ /* 0x000fec0000010000 */
[----:B------:R-:W-:Y:S05]  /*03c0*/  @P1 BRA `(.L_x_5) ;  /* 0x0000000000181947 */ /* 0x000fea0003800000 */
[----:B------:R-:W-:Y:S01]  /*03d0*/  ELECT P0, URZ, PT ;  /* 0x0000000000ff782f */ /* 0x000fe20003800000 */
[----:B------:R-:W-:Y:S01]  /*03e0*/  IMAD.MOV.U32 R2, RZ, RZ, 0x1 ;  /* 0x00000001ff027424 */ /* 0x000fe200078e00ff */
[----:B------:R-:W-:Y:S01]  /*03f0*/  UMOV UR5, 0x40 ;  /* 0x0000004000057882 */ /* 0x000fe20000000000 */
[----:B------:R-:W-:Y:S01]  /*0400*/  UVIRTCOUNT.DEALLOC.SMPOOL 0x80 ;  /* 0x000000800000784c */ /* 0x000fe20000000000 */
[----:B------:R-:W-:-:S09]  /*0410*/  ULEA UR5, UR4, UR5, 0x18 ;  /* 0x0000000504057291 */ /* 0x000fd2000f8ec0ff */
[----:B------:R5:W-:Y:S03]  /*0420*/  @P0 STS.U8 [UR5], R2 ;  /* 0x00000002ff000988 */ /* 0x000be60008000005 */
.L_x_5:
[----:B------:R-:W5:Y:S01]  /*0430*/  S2UR UR4, SR_CTAID.Z ;  /* 0x00000000000479c3 */ /* 0x000f620000002700 */
[----:B------:R-:W4:Y:S01]  /*0440*/  LDCU UR5, c[0x0][0x370] ;  /* 0x00006e00ff0577ac */ /* 0x000f220008000800 */
[----:B------:R-:W-:Y:S01]  /*0450*/  ISETP.GE.U32.AND P0, PT, R10, 0x20, PT ;  /* 0x000000200a00780c */ /* 0x000fe20003f06070 */
[----:B----4-:R-:W-:Y:S01]  /*0460*/  VIADD R4, R4, 0xffffffff ;  /* 0xffffffff04047836 */ /* 0x010fe20000000000 */
[C---:B------:R-:W-:Y:S01]  /*0470*/  ISETP.NE.U32.AND P2, PT, R10.reuse, RZ, PT ;  /* 0x000000ff0a00720c */ /* 0x040fe20003f45070 */
[----:B------:R-:W5:Y:S01]  /*0480*/  LDCU UR6, c[0x0][0x374] ;  /* 0x00006e80ff0677ac */ /* 0x000f620008000800 */
[----:B------:R-:W-:Y:S01]  /*0490*/  LEA R11, R10, UR12, 0x2 ;  /* 0x0000000c0a0b7c11 */ /* 0x000fe2000f8e10ff */
[----:B-----5:R-:W-:Y:S01]  /*04a0*/  VIADD R12, R13, 0xffffffff ;  /* 0xffffffff0d0c7836 */ /* 0x020fe20000000000 */
[----:B------:R-:W4:Y:S01]  /*04b0*/  S2UR UR7, SR_CTAID.X ;  /* 0x00000000000779c3 */ /* 0x000f220000002500 */
[----:B------:R-:W5:Y:S01]  /*04c0*/  LDCU.64 UR14, c[0x0][0x3c0] ;  /* 0x00007800ff0e77ac */ /* 0x000f620008000a00 */
[----:B--2---:R-:W-:Y:S01]  /*04d0*/  R2UR UR24, R3 ;  /* 0x00000000031872ca */ /* 0x004fe200000e0000 */
[----:B------:R-:W-:Y:S04]  /*04e0*/  BSSY.RECONVERGENT B0, `(.L_x_6) ;  /* 0x0000011000007945 */ /* 0x000fe80003800200 */
[----:B------:R2:W-:Y:S01]  /*04f0*/  @!P0 STS [R11], RZ ;  /* 0x000000ff0b008388 */ /* 0x0005e20000000800 */
[----:B------:R-:W-:-:S03]  /*0500*/  NOP ;  /* 0x0000000000007918 */ /* 0x000fc60000000000 */
[----:B------:R2:W-:Y:S01]  /*0510*/  @!P2 STS [UR12+0x24], R4 ;  /* 0x00002404ff00a988 */ /* 0x0005e2000800080c */
[----:B---3--:R-:W-:-:S03]  /*0520*/  UIMAD UR4, UR4, UR6, UR13 ;  /* 0x00000006040472a4 */ /* 0x008fc6000f8e020d */
[----:B------:R2:W-:Y:S01]  /*0530*/  @!P2 STS [UR12+0x20], R12 ;  /* 0x0000200cff00a988 */ /* 0x0005e2000800080c */
[----:B----4-:R-:W-:-:S04]  /*0540*/  UIMAD UR4, UR4, UR5, UR7 ;  /* 0x00000005040472a4 */ /* 0x010fc8000f8e0207 */
[----:B------:R-:W-:-:S04]  /*0550*/  UIMAD UR4, UR4, 0x180, URZ ;  /* 0x00000180040478a4 */ /* 0x000fc8000f8e02ff */
[----:B-----5:R-:W-:-:S04]  /*0560*/  UIADD3 UR20, UP0, UPT, UR4, UR14, URZ ;  /* 0x0000000e04147290 */ /* 0x020fc8000ff1e0ff */
[----:B------:R-:W-:Y:S01]  /*0570*/  ULEA.HI.X.SX32 UR21, UR4, UR15, 0x1, UP0 ;  /* 0x0000000f04157291 */ /* 0x000fe200080f0eff */
[----:B--2---:R-:W-:Y:S11]  /*0580*/  @P2 BRA `(.L_x_7) ;  /* 0x0000000000182947 */ /* 0x004ff60003800000 */
[----:B------:R-:W2:Y:S01]  /*0590*/  LDS R2, [UR12+0x8] ;  /* 0x0000080cff027984 */ /* 0x000ea20008000800 */
[----:B------:R-:W3:Y:S01]  /*05a0*/  LDC.64 R6, c[0x0][0x380] ;  /* 0x0000e000ff067b82 */ /* 0x000ee20000000a00 */
[----:B------:R-:W-:Y:S02]  /*05b0*/  IMAD.MOV.U32 R3, RZ, RZ, 0x70 ;  /* 0x00000070ff037424 */ /* 0x000fe400078e00ff */
[----:B---3--:R3:W-:Y:S03]  /*05c0*/  STS.64 [UR12], R6 ;  /* 0x00000006ff007988 */ /* 0x0087e60008000a0c */
[----:B--2---:R-:W-:-:S05]  /*05d0*/  LOP3.LUT R2, R2, 0x10, R3, 0xd8, !PT ;  /* 0x0000001002027812 */ /* 0x004fca00078ed803 */
[----:B------:R3:W-:Y:S02]  /*05e0*/  STS [UR12+0x8], R2 ;  /* 0x00000802ff007988 */ /* 0x0007e4000800080c */
.L_x_7:
[----:B------:R-:W-:Y:S05]  /*05f0*/  BSYNC.RECONVERGENT B0 ;  /* 0x0000000000007941 */ /* 0x000fea0003800200 */
.L_x_6:
[----:B------:R-:W-:Y:S04]  /*0600*/  BSSY.RECONVERGENT B0, `(.L_x_8) ;  /* 0x000000a000007945 */ /* 0x000fe80003800200 */
[----:B------:R-:W-:Y:S05]  /*0610*/  @P2 BRA `(.L_x_9) ;  /* 0x0000000000202947 */ /* 0x000fea0003800000 */
[----:B---3--:R-:W2:Y:S01]  /*0620*/  LDS R2, [UR12+0x34] ;  /* 0x0000340cff027984 */ /* 0x008ea20008000800 */
[----:B------:R-:W-:Y:S02]  /*0630*/  IMAD.MOV.U32 R3, RZ, RZ, 0x1f000000 ;  /* 0x1f000000ff037424 */ /* 0x000fe400078e00ff */
[----:B------:R-:W-:Y:S01]  /*0640*/  @!P2 IMAD.MOV.U32 R5, RZ, RZ, 0x7f ;  /* 0x0000007fff05a424 */ /* 0x000fe200078e00ff */
[----:B------:R-:W3:Y:S02]  /*0650*/  @!P2 LDS R6, [UR12+0x38] ;  /* 0x0000380cff06a984 */ /* 0x000ee40008000800 */
[----:B--2---:R-:W-:Y:S02]  /*0660*/  LOP3.LUT R2, R2, 0xff000000, R3, 0xb8, !PT ;  /* 0xff00000002027812 */ /* 0x004fe400078eb803 */
[----:B---3--:R-:W-:-:S03]  /*0670*/  @!P2 LOP3.LUT R3, R6, 0xff, R5, 0xb8, !PT ;  /* 0x000000ff0603a812 */ /* 0x008fc600078eb805 */
[----:B------:R2:W-:Y:S04]  /*0680*/  STS [UR12+0x34], R2 ;  /* 0x00003402ff007988 */ /* 0x0005e8000800080c */
[----:B------:R2:W-:Y:S02]  /*0690*/  @!P2 STS [UR12+0x38], R3 ;  /* 0x00003803ff00a988 */ /* 0x0005e4000800080c */
.L_x_9:
[----:B------:R-:W-:Y:S05]  /*06a0*/  BSYNC.RECONVERGENT B0 ;  /* 0x0000000000007941 */ /* 0x000fea0003800200 */
.L_x_8:
[----:B------:R-:W-:Y:S04]  /*06b0*/  BSSY.RECONVERGENT B0, `(.L_x_10) ;  /* 0x000000e000007945 */ /* 0x000fe80003800200 */
[----:B------:R-:W-:Y:S05]  /*06c0*/  @P2 BRA `(.L_x_11) ;  /* 0x0000000000302947 */ /* 0x000fea0003800000 */
[----:B--2---:R-:W2:Y:S01]  /*06d0*/  LDS R3, [UR12+0x34] ;  /* 0x0000340cff037984 */ /* 0x004ea20008000800 */
[----:B------:R-:W4:Y:S03]  /*06e0*/  LDC.64 R8, c[0x0][0x3a8] ;  /* 0x0000ea00ff087b82 */ /* 0x000f260000000a00 */
[----:B---3--:R-:W3:Y:S01]  /*06f0*/  LDS R2, [UR12+0x1c] ;  /* 0x00001c0cff027984 */ /* 0x008ee20008000800 */
[C---:B----4-:R-:W-:Y:S01]  /*0700*/  SHF.L.U64.HI R6, R8.reuse, 0x1, R9 ;  /* 0x0000000108067819 */ /* 0x050fe20000010209 */
[----:B------:R-:W-:-:S03]  /*0710*/  IMAD.SHL.U32 R5, R8, 0x2, RZ ;  /* 0x0000000208057824 */ /* 0x000fc600078e00ff */
[--C-:B------:R-:W-:Y:S02]  /*0720*/  SHF.R.U32.HI R7, RZ, 0x4, R6.reuse ;  /* 0x00000004ff077819 */ /* 0x100fe40000011606 */
[----:B------:R-:W-:-:S05]  /*0730*/  SHF.R.U64 R5, R5, 0x4, R6 ;  /* 0x0000000405057819 */ /* 0x000fca0000001206 */
[----:B------:R4:W-:Y:S01]  /*0740*/  STS [UR12+0xc], R5 ;  /* 0x00000c05ff007988 */ /* 0x0009e2000800080c */
[----:B--2---:R-:W-:Y:S02]  /*0750*/  LOP3.LUT R3, R3, 0x7, RZ, 0xb8, !PT ;  /* 0x0000000703037812 */ /* 0x004fe400078eb8ff */
[----:B---3--:R-:W-:-:S03]  /*0760*/  LOP3.LUT R2, R2, 0xf, R7, 0xb8, !PT ;  /* 0x0000000f02027812 */ /* 0x008fc600078eb807 */
[----:B------:R4:W-:Y:S04]  /*0770*/  STS [UR12+0x34], R3 ;  /* 0x00003403ff007988 */ /* 0x0009e8000800080c */
[----:B------:R4:W-:Y:S02]  /*0780*/  STS [UR12+0x1c], R2 ;  /* 0x00001c02ff007988 */ /* 0x0009e4000800080c */
.L_x_11:
[----:B------:R-:W-:Y:S05]  /*0790*/  BSYNC.RECONVERGENT B0 ;  /* 0x0000000000007941 */ /* 0x000fea0003800200 */
.L_x_10:
[----:B------:R-:W-:Y:S04]  /*07a0*/  BSSY.RECONVERGENT B1, `(.L_x_12) ;  /* 0x000001a000017945 */ /* 0x000fe80003800200 */
[----:B------:R-:W-:Y:S04]  /*07b0*/  BSSY.RELIABLE B0, `(.L_x_13) ;  /* 0x0000015000007945 */ /* 0x000fe80003800100 */
[----:B------:R-:W-:Y:S05]  /*07c0*/  @P2 BRA `(.L_x_14) ;  /* 0x0000000000202947 */ /* 0x000fea0003800000 */
[----:B--234-:R-:W2:Y:S02]  /*07d0*/  LDS R2, [UR12+0x34] ;  /* 0x0000340cff027984 */ /* 0x01cea40008000800 */
[----:B--2---:R-:W-:-:S05]  /*07e0*/  LOP3.LUT R2, R2, 0x38, RZ, 0xb8, !PT ;  /* 0x0000003802027812 */ /* 0x004fca00078eb8ff */
[----:B------:R2:W-:Y:S01]  /*07f0*/  STS [UR12+0x34], R2 ;  /* 0x00003402ff007988 */ /* 0x0005e2000800080c */
[----:B------:R-:W-:Y:S05]  /*0800*/  @P2 BRA `(.L_x_15) ;  /* 0x0000000000202947 */ /* 0x000fea0003800000 */
[----:B--2---:R-:W2:Y:S01]  /*0810*/  LDS R2, [UR12+0x8] ;  /* 0x0000080cff027984 */ /* 0x004ea20008000800 */
[----:B------:R-:W-:-:S05]  /*0820*/  IMAD.MOV.U32 R3, RZ, RZ, 0x780 ;  /* 0x00000780ff037424 */ /* 0x000fca00078e00ff */
[----:B--2---:R-:W-:-:S05]  /*0830*/  LOP3.LUT R2, R2, 0x300, R3, 0xd8, !PT ;  /* 0x0000030002027812 */ /* 0x004fca00078ed803 */
[----:B------:R5:W-:Y:S02]  /*0840*/  STS [UR12+0x8], R2 ;  /* 0x00000802ff007988 */ /* 0x000be4000800080c */
.L_x_14:
[----:B------:R-:W-:Y:S05]  /*0850*/  @P2 BRA `(.L_x_16) ;  /* 0x0000000000282947 */ /* 0x000fea0003800000 */
[----:B--2345:R-:W2:Y:S02]  /*0860*/  LDS R2, [UR12+0x8] ;  /* 0x0000080cff027984 */ /* 0x03cea40008000800 */
[----:B--2---:R-:W-:-:S05]  /*0870*/  LOP3.LUT R2, R2, 0x1800, RZ, 0xb8, !PT ;  /* 0x0000180002027812 */ /* 0x004fca00078eb8ff */
[----:B------:R3:W-:Y:S02]  /*0880*/  STS [UR12+0x8], R2 ;  /* 0x00000802ff007988 */ /* 0x0007e4000800080c */
.L_x_15:
[----:B------:R-:W-:Y:S05]  /*0890*/  @P2 BREAK.RELIABLE B0 ;  /* 0x0000000000002942 */ /* 0x000fea0003800100 */
[----:B------:R-:W-:Y:S05]  /*08a0*/  @P2 BRA `(.L_x_17) ;  /* 0x0000000000242947 */ /* 0x000fea0003800000 */
[----:B------:R-:W4:Y:S01]  /*08b0*/  LDS R3, [UR12+0x8] ;  /* 0x0000080cff037984 */ /* 0x000f220008000800 */
[----:B--23--:R-:W-:-:S05]  /*08c0*/  IMAD.MOV.U32 R2, RZ, RZ, 0x6000 ;  /* 0x00006000ff027424 */ /* 0x00cfca00078e00ff */
[----:B----4-:R-:W-:-:S04]  /*08d0*/  LOP3.LUT R2, R3, 0x4000, R2, 0xd8, !PT ;  /* 0x0000400003027812 */ /* 0x010fc800078ed802 */
[----:B------:R-:W-:-:S05]  /*08e0*/  LOP3.LUT R2, R2, 0x400000, RZ, 0xb8, !PT ;  /* 0x0040000002027812 */ /* 0x000fca00078eb8ff */
[----:B------:R2:W-:Y:S02]  /*08f0*/  STS [UR12+0x8], R2 ;  /* 0x00000802ff007988 */ /* 0x0005e4000800080c */
.L_x_16:
[----:B------:R-:W-:Y:S05]  /*0900*/  BSYNC.RELIABLE B0 ;  /* 0x0000000000007941 */ /* 0x000fea0003800100 */
.L_x_13:
[----:B--2345:R-:W2:Y:S02]  /*0910*/  @!P2 LDS R2, [UR12+0x8] ;  /* 0x0000080cff02a984 */ /* 0x03cea40008000800 */
[----:B--2---:R-:W-:-:S05]  /*0920*/  @!P2 LOP3.LUT R2, R2, 0x8000, RZ, 0xb8, !PT ;  /* 0x000080000202a812 */ /* 0x004fca00078eb8ff */
[----:B------:R4:W-:Y:S02]  /*0930*/  @!P2 STS [UR12+0x8], R2 ;  /* 0x00000802ff00a988 */ /* 0x0009e4000800080c */
.L_x_17:
[----:B------:R-:W-:Y:S05]  /*0940*/  BSYNC.RECONVERGENT B1 ;  /* 0x0000000000017941 */ /* 0x000fea0003800200 */
.L_x_12:
[----:B------:R-:W-:Y:S05]  /*0950*/  WARPSYNC.ALL ;  /* 0x0000000000007948 */ /* 0x000fea0003800000 */
[----:B------:R-:W-:Y:S01]  /*0960*/  NOP ;  /* 0x0000000000007918 */ /* 0x000fe20000000000 */
[----:B------:R-:W5:Y:S02]  /*0970*/  LDC R5, c[0x0][0x39c] ;  /* 0x0000e700ff057b82 */ /* 0x000f640000000800 */
[----:B-----5:R-:W-:Y:S01]  /*0980*/  VIADD R5, R5, 0xffffffff ;  /* 0xffffffff05057836 */ /* 0x020fe20000000000 */
[----:B------:R-:W-:Y:S06]  /*0990*/  @P0 BRA `(.L_x_18) ;  /* 0x0000000000300947 */ /* 0x000fec0003800000 */
[----:B--234-:R-:W2:Y:S01]  /*09a0*/  S2R R2, SR_LANEID ;  /* 0x0000000000027919 */ /* 0x01cea20000000000 */
[----:B------:R-:W-:Y:S05]  /*09b0*/  WARPSYNC.ALL ;  /* 0x0000000000007948 */ /* 0x000fea0003800000 */
[----:B------:R-:W-:Y:S01]  /*09c0*/  NOP ;  /* 0x0000000000007918 */ /* 0x000fe20000000000 */
[----:B--2---:R-:W-:-:S05]  /*09d0*/  IMAD.SHL.U32 R6, R2, 0x4, RZ ;  /* 0x0000000402067824 */ /* 0x004fca00078e00ff */
[----:B------:R-:W2:Y:S01]  /*09e0*/  LDS R7, [R6+UR12] ;  /* 0x0000000c06077984 */ /* 0x000ea20008000800 */
[----:B------:R-:W-:-:S05]  /*09f0*/  IADD3 R2, P3, PT, R6, UR20, RZ ;  /* 0x0000001406027c10 */ /* 0x000fca000ff7e0ff */
[----:B------:R-:W-:-:S05]  /*0a00*/  IMAD.X R3, RZ, RZ, UR21, P3 ;  /* 0x00000015ff037e24 */ /* 0x000fca00098e06ff */
[----:B--2---:R5:W2:Y:S01]  /*0a10*/  ATOMG.E.EXCH.STRONG.GPU PT, RZ, [R2], R7 ;  /* 0x0000000702ff73a8 */ /* 0x004aa200041ee100 */
[----:B------:R-:W-:-:S04]  /*0a20*/  DEPBAR {5,4,3,2,1,0} ;  /* 0x0000003f0000791a */ /* 0x000fc80000000000 */
[----:B------:R-:W3:Y:S02]  /*0a30*/  CCTL.E.C.LDCU.IV.DEEP [UR20] ;  /* 0x0000000014007540 */ /* 0x000ee40009c08000 */
[----:B---3--:R5:W-:Y:S01]  /*0a40*/  UTMACCTL.IV [UR20] ;  /* 0x00000000140079b9 */ /* 0x008be20008000000 */
[----:B------:R-:W-:Y:S01]  /*0a50*/  NOP ;  /* 0x0000000000007918 */ /* 0x000fe20000000000 */
.L_x_18:
[----:B------:R-:W-:Y:S05]  /*0a60*/  @P0 BRA `(.L_x_19) ;  /* 0x00000000000c0947 */ /* 0x000fea0003800000 */
[----:B------:R0:W-:Y:S01]  /*0a70*/  UTMACMDFLUSH ;  /* 0x00000000000079b7 */ /* 0x0001e20000000000 */
[----:B------:R-:W-:Y:S05]  /*0a80*/  @P0 BRA `(.L_x_19) ;  /* 0x0000000000040947 */ /* 0x000fea0003800000 */
[----:B------:R-:W-:-:S04]  /*0a90*/  DEPBAR.LE SB0, 0x0 ;  /* 0x000080000000791a */ /* 0x000fc80000000000 */
.L_x_19:
[----:B------:R-:W-:Y:S05]  /*0aa0*/  WARPSYNC.ALL ;  /* 0x0000000000007948 */ /* 0x000fea0003800000 */
[----:B------:R-:W-:Y:S01]  /*0ab0*/  NOP ;  /* 0x0000000000007918 */ /* 0x000fe20000000000 */
[----:B--2---:R-:W-:Y:S06]  /*0ac0*/  BAR.SYNC.DEFER_BLOCKING 0x0 ;  /* 0x0000000000007b1d */ /* 0x004fec0000010000 */
[----:B------:R-:W-:Y:S02]  /*0ad0*/  BSSY.RECONVERGENT B1, `(.L_x_20) ;  /* 0x000000b000017945 */ /* 0x000fe40003800200 */
[----:B------:R-:W-:Y:S06]  /*0ae0*/  BAR.SYNC.DEFER_BLOCKING 0x0 ;  /* 0x0000000000007b1d */ /* 0x000fec0000010000 */
[----:B------:R2:W-:Y:S01]  /*0af0*/  @!P0 STS [R11], RZ ;  /* 0x000000ff0b008388 */ /* 0x0005e20000000800 */
[----:B------:R-:W-:Y:S01]  /*0b00*/  NOP ;  /* 0x0000000000007918 */ /* 0x000fe20000000000 */
[----:B------:R-:W-:Y:S05]  /*0b10*/  @P2 BRA `(.L_x_21) ;  /* 0x0000000000182947 */ /* 0x000fea0003800000 */
[----:B---345:R-:W3:Y:S01]  /*0b20*/  LDS R2, [UR12+0x8] ;  /* 0x0000080cff027984 */ /* 0x038ee20008000800 */
[----:B------:R-:W4:Y:S01]  /*0b30*/  LDC.64 R6, c[0x0][0x388] ;  /* 0x0000e200ff067b82 */ /* 0x000f220000000a00 */
[----:B------:R-:W-:Y:S02]  /*0b40*/  IMAD.MOV.U32 R3, RZ, RZ, 0x70 ;  /* 0x00000070ff037424 */ /* 0x000fe400078e00ff */
[----:B----4-:R4:W-:Y:S03]  /*0b50*/  STS.64 [UR12], R6 ;  /* 0x00000006ff007988 */ /* 0x0109e60008000a0c */
[----:B---3--:R-:W-:-:S05]  /*0b60*/  LOP3.LUT R2, R2, 0x10, R3, 0xd8, !PT ;  /* 0x0000001002027812 */ /* 0x008fca00078ed803 */
[----:B------:R4:W-:Y:S02]  /*0b70*/  STS [UR12+0x8], R2 ;  /* 0x00000802ff007988 */ /* 0x0009e4000800080c */
.L_x_21:
[----:B-----5:R-:W-:Y:S05]  /*0b80*/  BSYNC.RECONVERGENT B1 ;  /* 0x0000000000017941 */ /* 0x020fea0003800200 */
.L_x_20:
[----:B------:R-:W-:Y:S04]  /*0b90*/  BSSY.RECONVERGENT B1, `(.L_x_22) ;  /* 0x000000a000017945 */ /* 0x000fe80003800200 */
[----:B------:R-:W-:Y:S05]  /*0ba0*/  @P2 BRA `(.L_x_23) ;  /* 0x0000000000202947 */ /* 0x000fea0003800000 */
[----:B---34-:R-:W3:Y:S01]  /*0bb0*/  LDS R2, [UR12+0x34] ;  /* 0x0000340cff027984 */ /* 0x018ee20008000800 */
[----:B------:R-:W-:Y:S02]  /*0bc0*/  IMAD.MOV.U32 R3, RZ, RZ, 0x3f000000 ;  /* 0x3f000000ff037424 */ /* 0x000fe400078e00ff */
[----:B------:R-:W-:Y:S01]  /*0bd0*/  @!P2 IMAD.MOV.U32 R6, RZ, RZ, 0x1f ;  /* 0x0000001fff06a424 */ /* 0x000fe200078e00ff */
[----:B------:R-:W4:Y:S02]  /*0be0*/  @!P2 LDS R7, [UR12+0x38] ;  /* 0x0000380cff07a984 */ /* 0x000f240008000800 */
[----:B---3--:R-:W-:Y:S02]  /*0bf0*/  LOP3.LUT R2, R2, 0xff000000, R3, 0xb8, !PT ;  /* 0xff00000002027812 */ /* 0x008fe400078eb803 */
[----:B----4-:R-:W-:-:S03]  /*0c00*/  @!P2 LOP3.LUT R3, R7, 0xff, R6, 0xb8, !PT ;  /* 0x000000ff0703a812 */ /* 0x010fc600078eb806 */
[----:B------:R5:W-:Y:S04]  /*0c10*/  STS [UR12+0x34], R2 ;  /* 0x00003402ff007988 */ /* 0x000be8000800080c */
[----:B------:R5:W-:Y:S02]  /*0c20*/  @!P2 STS [UR12+0x38], R3 ;  /* 0x00003803ff00a988 */ /* 0x000be4000800080c */
.L_x_23:
[----:B------:R-:W-:Y:S05]  /*0c30*/  BSYNC.RECONVERGENT B1 ;  /* 0x0000000000017941 */ /* 0x000fea0003800200 */
.L_x_22:
[----:B------:R-:W-:Y:S04]  /*0c40*/  BSSY.RECONVERGENT B1, `(.L_x_24) ;  /* 0x0000004000017945 */ /* 0x000fe80003800200 */
[----:B------:R-:W-:Y:S05]  /*0c50*/  @P2 BRA `(.L_x_25) ;  /* 0x0000000000082947 */ /* 0x000fea0003800000 */
[----:B------:R2:W-:Y:S04]  /*0c60*/  STS [UR12+0x24], R12 ;  /* 0x0000240cff007988 */ /* 0x0005e8000800080c */
[----:B------:R2:W-:Y:S02]  /*0c70*/  STS [UR12+0x20], R5 ;  /* 0x00002005ff007988 */ /* 0x0005e4000800080c */
.L_x_25:
[----:B------:R-:W-:Y:S05]  /*0c80*/  BSYNC.RECONVERGENT B1 ;  /* 0x0000000000017941 */ /* 0x000fea0003800200 */
.L_x_24:
[----:B------:R-:W-:Y:S04]  /*0c90*/  BSSY.RECONVERGENT B1, `(.L_x_26) ;  /* 0x000000e000017945 */ /* 0x000fe80003800200 */
[----:B------:R-:W-:Y:S05]  /*0ca0*/  @P2 BRA `(.L_x_27) ;  /* 0x0000000000302947 */ /* 0x000fea0003800000 */
[----:B-----5:R-:W5:Y:S01]  /*0cb0*/  LDS R3, [UR12+0x34] ;  /* 0x0000340cff037984 */ /* 0x020f620008000800 */
[----:B----4-:R-:W4:Y:S03]  /*0cc0*/  LDC.64 R6, c[0x0][0x3b0] ;  /* 0x0000ec00ff067b82 */ /* 0x010f260000000a00 */
[----:B---3--:R-:W3:Y:S01]  /*0cd0*/  LDS R2, [UR12+0x1c] ;  /* 0x00001c0cff027984 */ /* 0x008ee20008000800 */
[C---:B----4-:R-:W-:Y:S01]  /*0ce0*/  SHF.L.U64.HI R7, R6.reuse, 0x1, R7 ;  /* 0x0000000106077819 */ /* 0x050fe20000010207 */
[----:B------:R-:W-:-:S03]  /*0cf0*/  IMAD.SHL.U32 R6, R6, 0x2, RZ ;  /* 0x0000000206067824 */ /* 0x000fc600078e00ff */
[--C-:B------:R-:W-:Y:S02]  /*0d00*/  SHF.R.U32.HI R9, RZ, 0x4, R7.reuse ;  /* 0x00000004ff097819 */ /* 0x100fe40000011607 */
[----:B------:R-:W-:-:S05]  /*0d10*/  SHF.R.U64 R6, R6, 0x4, R7 ;  /* 0x0000000406067819 */ /* 0x000fca0000001207 */
[----:B------:R4:W-:Y:S01]  /*0d20*/  STS [UR12+0xc], R6 ;  /* 0x00000c06ff007988 */ /* 0x0009e2000800080c */
[----:B-----5:R-:W-:Y:S02]  /*0d30*/  LOP3.LUT R3, R3, 0x7, RZ, 0xb8, !PT ;  /* 0x0000000703037812 */ /* 0x020fe400078eb8ff */
[----:B---3--:R-:W-:-:S03]  /*0d40*/  LOP3.LUT R2, R2, 0xf, R9, 0xb8, !PT ;  /* 0x0000000f02027812 */ /* 0x008fc600078eb809 */
[----:B------:R4:W-:Y:S04]  /*0d50*/  STS [UR12+0x34], R3 ;  /* 0x00003403ff007988 */ /* 0x0009e8000800080c */
[----:B------:R4:W-:Y:S02]  /*0d60*/  STS [UR12+0x1c], R2 ;  /* 0x00001c02ff007988 */ /* 0x0009e4000800080c */
.L_x_27:
[----:B------:R-:W-:Y:S05]  /*0d70*/  BSYNC.RECONVERGENT B1 ;  /* 0x0000000000017941 */ /* 0x000fea0003800200 */
.L_x_26:
[----:B------:R-:W-:Y:S04]  /*0d80*/  BSSY.RECONVERGENT B2, `(.L_x_28) ;  /* 0x000001a000027945 */ /* 0x000fe80003800200 */
[----:B------:R-:W-:Y:S04]  /*0d90*/  BSSY.RELIABLE B1, `(.L_x_29) ;  /* 0x0000015000017945 */ /* 0x000fe80003800100 */
[----:B------:R-:W-:Y:S05]  /*0da0*/  @P2 BRA `(.L_x_30) ;  /* 0x0000000000202947 */ /* 0x000fea0003800000 */
[----:B---345:R-:W3:Y:S02]  /*0db0*/  LDS R2, [UR12+0x34] ;  /* 0x0000340cff027984 */ /* 0x038ee40008000800 */
[----:B---3--:R-:W-:-:S05]  /*0dc0*/  LOP3.LUT R2, R2, 0x38, RZ, 0xb8, !PT ;  /* 0x0000003802027812 */ /* 0x008fca00078eb8ff */
[----:B------:R3:W-:Y:S01]  /*0dd0*/  STS [UR12+0x34], R2 ;  /* 0x00003402ff007988 */ /* 0x0007e2000800080c */
[----:B------:R-:W-:Y:S05]  /*0de0*/  @P2 BRA `(.L_x_31) ;  /* 0x0000000000202947 */ /* 0x000fea0003800000 */
[----:B---3--:R-:W3:Y:S01]  /*0df0*/  LDS R2, [UR12+0x8] ;  /* 0x0000080cff027984 */ /* 0x008ee20008000800 */
[----:B------:R-:W-:-:S05]  /*0e00*/  IMAD.MOV.U32 R3, RZ, RZ, 0x780 ;  /* 0x00000780ff037424 */ /* 0x000fca00078e00ff */
[----:B---3--:R-:W-:-:S05]  /*0e10*/  LOP3.LUT R2, R2, 0x300, R3, 0xd8, !PT ;  /* 0x0000030002027812 */ /* 0x008fca00078ed803 */
[----:B------:R3:W-:Y:S02]  /*0e20*/  STS [UR12+0x8], R2 ;  /* 0x00000802ff007988 */ /* 0x0007e4000800080c */
.L_x_30:
[----:B------:R-:W-:Y:S05]  /*0e30*/  @P2 BRA `(.L_x_32) ;  /* 0x0000000000282947 */ /* 0x000fea0003800000 */
[----:B---345:R-:W3:Y:S02]  /*0e40*/  LDS R2, [UR12+0x8] ;  /* 0x0000080cff027984 */ /* 0x038ee40008000800 */
[----:B---3--:R-:W-:-:S05]  /*0e50*/  LOP3.LUT R2, R2, 0x1800, RZ, 0xb8, !PT ;  /* 0x0000180002027812 */ /* 0x008fca00078eb8ff */
[----:B------:R4:W-:Y:S02]  /*0e60*/  STS [UR12+0x8], R2 ;  /* 0x00000802ff007988 */ /* 0x0009e4000800080c */
.L_x_31:
[----:B------:R-:W-:Y:S05]  /*0e70*/  @P2 BREAK.RELIABLE B1 ;  /* 0x0000000000012942 */ /* 0x000fea0003800100 */
[----:B------:R-:W-:Y:S05]  /*0e80*/  @P2 BRA `(.L_x_33) ;  /* 0x0000000000242947 */ /* 0x000fea0003800000 */
[----:B---34-:R-:W3:Y:S01]  /*0e90*/  LDS R2, [UR12+0x8] ;  /* 0x0000080cff027984 */ /* 0x018ee20008000800 */
[----:B------:R-:W-:-:S05]  /*0ea0*/  IMAD.MOV.U32 R3, RZ, RZ, 0x6000 ;  /* 0x00006000ff037424 */ /* 0x000fca00078e00ff */
[----:B---3--:R-:W-:-:S04]  /*0eb0*/  LOP3.LUT R2, R2, 0x6000, R3, 0xd8, !PT ;  /* 0x0000600002027812 */ /* 0x008fc800078ed803 */
[----:B------:R-:W-:-:S05]  /*0ec0*/  LOP3.LUT R2, R2, 0x400000, RZ, 0xb8, !PT ;  /* 0x0040000002027812 */ /* 0x000fca00078eb8ff */
[----:B------:R3:W-:Y:S02]  /*0ed0*/  STS [UR12+0x8], R2 ;  /* 0x00000802ff007988 */ /* 0x0007e4000800080c */
.L_x_32:
[----:B------:R-:W-:Y:S05]  /*0ee0*/  BSYNC.RELIABLE B1 ;  /* 0x0000000000017941 */ /* 0x000fea0003800100 */
.L_x_29:
[----:B---345:R-:W3:Y:S02]  /*0ef0*/  @!P2 LDS R2, [UR12+0x8] ;  /* 0x0000080cff02a984 */ /* 0x038ee40008000800 */
[----:B---3--:R-:W-:-:S05]  /*0f00*/  @!P2 LOP3.LUT R2, R2, 0x8000, RZ, 0xb8, !PT ;  /* 0x000080000202a812 */ /* 0x008fca00078eb8ff */
[----:B------:R5:W-:Y:S02]  /*0f10*/  @!P2 STS [UR12+0x8], R2 ;  /* 0x00000802ff00a988 */ /* 0x000be4000800080c */
.L_x_33:
[----:B------:R-:W-:Y:S05]  /*0f20*/  BSYNC.RECONVERGENT B2 ;  /* 0x0000000000027941 */ /* 0x000fea0003800200 */
.L_x_28:
[----:B------:R-:W-:Y:S05]  /*0f30*/  WARPSYNC.ALL ;  /* 0x0000000000007948 */ /* 0x000fea0003800000 */
[----:B------:R-:W-:Y:S01]  /*0f40*/  NOP ;  /* 0x0000000000007918 */ /* 0x000fe20000000000 */
[----:B------:R-:W-:-:S04]  /*0f50*/  UIADD3 UR5, UPT, UPT, UR4, 0x80, URZ ;  /* 0x0000008004057890 */ /* 0x000fc8000fffe0ff */
[----:B------:R-:W-:-:S04]  /*0f60*/  UIADD3 UR22, UP0, UPT, UR5, UR14, URZ ;  /* 0x0000000e05167290 */ /* 0x000fc8000ff1e0ff */
[----:B------:R-:W-:Y:S01]  /*0f70*/  ULEA.HI.X.SX32 UR23, UR5, UR15, 0x1, UP0 ;  /* 0x0000000f05177291 */ /* 0x000fe200080f0eff */
[----:B------:R-:W-:Y:S11]  /*0f80*/  @P0 BRA `(.L_x_34) ;  /* 0x0000000000300947 */ /* 0x000ff60003800000 */
[----:B---345:R-:W3:Y:S01]  /*0f90*/  S2R R2, SR_LANEID ;  /* 0x0000000000027919 */ /* 0x038ee20000000000 */
[----:B------:R-:W-:Y:S05]  /*0fa0*/  WARPSYNC.ALL ;  /* 0x0000000000007948 */ /* 0x000fea0003800000 */
[----:B------:R-:W-:Y:S01]  /*0fb0*/  NOP ;  /* 0x0000000000007918 */ /* 0x000fe20000000000 */
[----:B---3--:R-:W-:-:S05]  /*0fc0*/  IMAD.SHL.U32 R6, R2, 0x4, RZ ;  /* 0x0000000402067824 */ /* 0x008fca00078e00ff */
[----:B------:R-:W3:Y:S01]  /*0fd0*/  LDS R7, [R6+UR12] ;  /* 0x0000000c06077984 */ /* 0x000ee20008000800 */
[----:B------:R-:W-:-:S05]  /*0fe0*/  IADD3 R2, P3, PT, R6, UR22, RZ ;  /* 0x0000001606027c10 */ /* 0x000fca000ff7e0ff */
[----:B------:R-:W-:-:S05]  /*0ff0*/  IMAD.X R3, RZ, RZ, UR23, P3 ;  /* 0x00000017ff037e24 */ /* 0x000fca00098e06ff */
[----:B---3--:R3:W4:Y:S01]  /*1000*/  ATOMG.E.EXCH.STRONG.GPU PT, RZ, [R2], R7 ;  /* 0x0000000702ff73a8 */ /* 0x00872200041ee100 */
[----:B------:R-:W-:-:S04]  /*1010*/  DEPBAR {5,4,3,2,1,0} ;  /* 0x0000003f0000791a */ /* 0x000fc80000000000 */
[----:B------:R-:W5:Y:S02]  /*1020*/  CCTL.E.C.LDCU.IV.DEEP [UR22] ;  /* 0x0000000016007540 */ /* 0x000f640009c08000 */
[----:B-----5:R3:W-:Y:S01]  /*1030*/  UTMACCTL.IV [UR22] ;  /* 0x00000000160079b9 */ /* 0x0207e20008000000 */
[----:B------:R-:W-:Y:S01]  /*1040*/  NOP ;  /* 0x0000000000007918 */ /* 0x000fe20000000000 */
.L_x_34:
[----:B------:R-:W-:Y:S05]  /*1050*/  @P0 BRA `(.L_x_35) ;  /* 0x00000000000c0947 */ /* 0x000fea0003800000 */
[----:B------:R0:W-:Y:S01]  /*1060*/  UTMACMDFLUSH ;  /* 0x00000000000079b7 */ /* 0x0001e20000000000 */
[----:B------:R-:W-:Y:S05]  /*1070*/  @P0 BRA `(.L_x_35) ;  /* 0x0000000000040947 */ /* 0x000fea0003800000 */
[----:B------:R-:W-:-:S04]  /*1080*/  DEPBAR.LE SB0, 0x0 ;  /* 0x000080000000791a */ /* 0x000fc80000000000 */
.L_x_35:
[----:B------:R-:W-:Y:S05]  /*1090*/  WARPSYNC.ALL ;  /* 0x0000000000007948 */ /* 0x000fea0003800000 */
[----:B------:R-:W-:Y:S01]  /*10a0*/  NOP ;  /* 0x0000000000007918 */ /* 0x000fe20000000000 */
[----:B----4-:R-:W-:Y:S06]  /*10b0*/  BAR.SYNC.DEFER_BLOCKING 0x0 ;  /* 0x0000000000007b1d */ /* 0x010fec0000010000 */
[----:B------:R-:W-:Y:S02]  /*10c0*/  BSSY.RECONVERGENT B2, `(.L_x_36) ;  /* 0x000000b000027945 */ /* 0x000fe40003800200 */
[----:B------:R-:W-:Y:S06]  /*10d0*/  BAR.SYNC.DEFER_BLOCKING 0x0 ;  /* 0x0000000000007b1d */ /* 0x000fec0000010000 */
[----:B------:R4:W-:Y:S01]  /*10e0*/  @!P0 STS [R11], RZ ;  /* 0x000000ff0b008388 */ /* 0x0009e20000000800 */
[----:B------:R-:W-:Y:S01]  /*10f0*/  NOP ;  /* 0x0000000000007918 */ /* 0x000fe20000000000 */
[----:B------:R-:W-:Y:S05]  /*1100*/  @P2 BRA `(.L_x_37) ;  /* 0x0000000000182947 */ /* 0x000fea0003800000 */
[----:B---3-5:R-:W3:Y:S01]  /*1110*/  LDS R2, [UR12+0x8] ;  /* 0x0000080cff027984 */ /* 0x028ee20008000800 */
[----:B------:R-:W5:Y:S01]  /*1120*/  LDC.64 R6, c[0x0][0x390] ;  /* 0x0000e400ff067b82 */ /* 0x000f620000000a00 */
[----:B------:R-:W-:Y:S02]  /*1130*/  IMAD.MOV.U32 R3, RZ, RZ, 0x70 ;  /* 0x00000070ff037424 */ /* 0x000fe400078e00ff */
[----:B-----5:R5:W-:Y:S03]  /*1140*/  STS.64 [UR12], R6 ;  /* 0x00000006ff007988 */ /* 0x020be60008000a0c */
[----:B---3--:R-:W-:-:S05]  /*1150*/  LOP3.LUT R2, R2, 0x10, R3, 0xd8, !PT ;  /* 0x0000001002027812 */ /* 0x008fca00078ed803 */
[----:B------:R5:W-:Y:S02]  /*1160*/  STS [UR12+0x8], R2 ;  /* 0x00000802ff007988 */ /* 0x000be4000800080c */
.L_x_37:
[----:B---3--:R-:W-:Y:S05]  /*1170*/  BSYNC.RECONVERGENT B2 ;  /* 0x0000000000027941 */ /* 0x008fea0003800200 */
.L_x_36:
[----:B------:R-:W-:Y:S04]  /*1180*/  BSSY.RECONVERGENT B3, `(.L_x_38) ;  /* 0x0000011000037945 */ /* 0x000fe80003800200 */
[----:B------:R-:W-:Y:S04]  /*1190*/  BSSY.RELIABLE B2, `(.L_x_39) ;  /* 0x000000e000027945 */ /* 0x000fe80003800100 */
[----:B------:R-:W-:Y:S05]  /*11a0*/  @P2 BRA `(.L_x_40) ;  /* 0x0000000000242947 */ /* 0x000fea0003800000 */
[----:B-----5:R-:W3:Y:S01]  /*11b0*/  LDS R2, [UR12+0x34] ;  /* 0x0000340cff027984 */ /* 0x020ee20008000800 */
[----:B------:R-:W-:-:S05]  /*11c0*/  IMAD.MOV.U32 R3, RZ, RZ, 0x3f000000 ;  /* 0x3f000000ff037424 */ /* 0x000fca00078e00ff */
[----:B---3--:R-:W-:-:S05]  /*11d0*/  LOP3.LUT R2, R2, 0xff000000, R3, 0xb8, !PT ;  /* 0xff00000002027812 */ /* 0x008fca00078eb803 */
[----:B------:R3:W-:Y:S01]  /*11e0*/  STS [UR12+0x34], R2 ;  /* 0x00003402ff007988 */ /* 0x0007e2000800080c */
[----:B------:R-:W-:Y:S05]  /*11f0*/  @P2 BRA `(.L_x_41) ;  /* 0x00000000001c2947 */ /* 0x000fea0003800000 */
[----:B---3--:R-:W3:Y:S01]  /*1200*/  LDS R2, [UR12+0x38] ;  /* 0x0000380cff027984 */ /* 0x008ee20008000800 */
[----:B------:R-:W-:-:S05]  /*1210*/  IMAD.MOV.U32 R3, RZ, RZ, 0x7f ;  /* 0x0000007fff037424 */ /* 0x000fca00078e00ff */
[----:B---3--:R-:W-:-:S05]  /*1220*/  LOP3.LUT R2, R2, 0xff, R3, 0xb8, !PT ;  /* 0x000000ff02027812 */ /* 0x008fca00078eb803 */
[----:B------:R3:W-:Y:S02]  /*1230*/  STS [UR12+0x38], R2 ;  /* 0x00003802ff007988 */ /* 0x0007e4000800080c */
.L_x_40:
[----:B------:R-:W-:Y:S05]  /*1240*/  @P2 BREAK.RELIABLE B2 ;  /* 0x0000000000022942 */ /* 0x000fea0003800100 */
[----:B------:R-:W-:Y:S05]  /*1250*/  @P2 BRA `(.L_x_42) ;  /* 0x00000000000c2947 */ /* 0x000fea0003800000 */
[----:B------:R2:W-:Y:S02]  /*1260*/  STS [UR12+0x20], R5 ;  /* 0x00002005ff007988 */ /* 0x0005e4000800080c */
.L_x_41:
[----:B------:R-:W-:Y:S05]  /*1270*/  BSYNC.RELIABLE B2 ;  /* 0x0000000000027941 */ /* 0x000fea0003800100 */
.L_x_39:
[----:B------:R2:W-:Y:S02]  /*1280*/  @!P2 STS [UR12+0x24], R4 ;  /* 0x00002404ff00a988 */ /* 0x0005e4000800080c */
.L_x_42:
[----:B------:R-:W-:Y:S05]  /*1290*/  BSYNC.RECONVERGENT B3 ;  /* 0x0000000000037941 */ /* 0x000fea0003800200 */
.L_x_38:
[----:B------:R-:W-:Y:S05]  /*12a0*/  WARPSYNC.ALL ;  /* 0x0000000000007948 */ /* 0x000fea0003800000 */
[----:B------:R-:W-:Y:S01]  /*12b0*/  NOP ;  /* 0x0000000000007918 */ /* 0x000fe20000000000 */
[----:B------:R-:W-:Y:S04]  /*12c0*/  BSSY.RECONVERGENT B3, `(.L_x_43) ;  /* 0x000000e000037945 */ /* 0x000fe80003800200 */
[----:B------:R-:W-:Y:S05]  /*12d0*/  @P2 BRA `(.L_x_44) ;  /* 0x0000000000302947 */ /* 0x000fea0003800000 */
[----:B------:R-:W2:Y:S02]  /*12e0*/  LDS R3, [UR12+0x34] ;  /* 0x0000340cff037984 */ /* 0x000ea40008000800 */
[----:B--2---:R-:W2:Y:S02]  /*12f0*/  LDC.64 R4, c[0x0][0x3b8] ;  /* 0x0000ee00ff047b82 */ /* 0x004ea40000000a00 */
[----:B---3-5:R-:W3:Y:S01]  /*1300*/  LDS R2, [UR12+0x1c] ;  /* 0x00001c0cff027984 */ /* 0x028ee20008000800 */
[C---:B--2---:R-:W-:Y:S01]  /*1310*/  SHF.L.U64.HI R5, R4.reuse, 0x1, R5 ;  /* 0x0000000104057819 */ /* 0x044fe20000010205 */
[----:B------:R-:W-:-:S03]  /*1320*/  IMAD.SHL.U32 R4, R4, 0x2, RZ ;  /* 0x0000000204047824 */ /* 0x000fc600078e00ff */
[--C-:B------:R-:W-:Y:S02]  /*1330*/  SHF.R.U32.HI R7, RZ, 0x4, R5.reuse ;  /* 0x00000004ff077819 */ /* 0x100fe40000011605 */
[----:B------:R-:W-:-:S05]  /*1340*/  SHF.R.U64 R4, R4, 0x4, R5 ;  /* 0x0000000404047819 */ /* 0x000fca0000001205 */
[----:B------:R2:W-:Y:S01]  /*1350*/  STS [UR12+0xc], R4 ;  /* 0x00000c04ff007988 */ /* 0x0005e2000800080c */
[----:B------:R-:W-:Y:S02]  /*1360*/  LOP3.LUT R3, R3, 0x7, RZ, 0xb8, !PT ;  /* 0x0000000703037812 */ /* 0x000fe400078eb8ff */
[----:B---3--:R-:W-:-:S03]  /*1370*/  LOP3.LUT R2, R2, 0xf, R7, 0xb8, !PT ;  /* 0x0000000f02027812 */ /* 0x008fc600078eb807 */
[----:B------:R2:W-:Y:S04]  /*1380*/  STS [UR12+0x34], R3 ;  /* 0x00003403ff007988 */ /* 0x0005e8000800080c */
[----:B------:R2:W-:Y:S02]  /*1390*/  STS [UR12+0x1c], R2 ;  /* 0x00001c02ff007988 */ /* 0x0005e4000800080c */
.L_x_44:
[----:B------:R-:W-:Y:S05]  /*13a0*/  BSYNC.RECONVERGENT B3 ;  /* 0x0000000000037941 */ /* 0x000fea0003800200 */
.L_x_43:
[----:B------:R-:W-:Y:S04]  /*13b0*/  BSSY.RECONVERGENT B4, `(.L_x_45) ;  /* 0x000001a000047945 */ /* 0x000fe80003800200 */
[----:B------:R-:W-:Y:S04]  /*13c0*/  BSSY.RELIABLE B3, `(.L_x_46) ;  /* 0x0000015000037945 */ /* 0x000fe80003800100 */
[----:B------:R-:W-:Y:S05]  /*13d0*/  @P2 BRA `(.L_x_47) ;  /* 0x0000000000202947 */ /* 0x000fea0003800000 */
[----:B--23-5:R-:W2:Y:S02]  /*13e0*/  LDS R2, [UR12+0x34] ;  /* 0x0000340cff027984 */ /* 0x02cea40008000800 */
[----:B--2---:R-:W-:-:S05]  /*13f0*/  LOP3.LUT R2, R2, 0x38, RZ, 0xb8, !PT ;  /* 0x0000003802027812 */ /* 0x004fca00078eb8ff */
[----:B------:R2:W-:Y:S01]  /*1400*/  STS [UR12+0x34], R2 ;  /* 0x00003402ff007988 */ /* 0x0005e2000800080c */
[----:B------:R-:W-:Y:S05]  /*1410*/  @P2 BRA `(.L_x_48) ;  /* 0x0000000000202947 */ /* 0x000fea0003800000 */
[----:B--2---:R-:W2:Y:S01]  /*1420*/  LDS R2, [UR12+0x8] ;  /* 0x0000080cff027984 */ /* 0x004ea20008000800 */
[----:B------:R-:W-:-:S05]  /*1430*/  IMAD.MOV.U32 R3, RZ, RZ, 0x780 ;  /* 0x00000780ff037424 */ /* 0x000fca00078e00ff */
[----:B--2---:R-:W-:-:S05]  /*1440*/  LOP3.LUT R2, R2, 0x300, R3, 0xd8, !PT ;  /* 0x0000030002027812 */ /* 0x004fca00078ed803 */
[----:B------:R2:W-:Y:S02]  /*1450*/  STS [UR12+0x8], R2 ;  /* 0x00000802ff007988 */ /* 0x0005e4000800080c */
.L_x_47:
[----:B------:R-:W-:Y:S05]  /*1460*/  @P2 BRA `(.L_x_49) ;  /* 0x0000000000282947 */ /* 0x000fea0003800000 */
[----:B--23-5:R-:W2:Y:S02]  /*1470*/  LDS R2, [UR12+0x8] ;  /* 0x0000080cff027984 */ /* 0x02cea40008000800 */
[----:B--2---:R-:W-:-:S05]  /*1480*/  LOP3.LUT R2, R2, 0x1800, RZ, 0xb8, !PT ;  /* 0x0000180002027812 */ /* 0x004fca00078eb8ff */
[----:B------:R3:W-:Y:S02]  /*1490*/  STS [UR12+0x8], R2 ;  /* 0x00000802ff007988 */ /* 0x0007e4000800080c */
.L_x_48:
[----:B------:R-:W-:Y:S05]  /*14a0*/  @P2 BREAK.RELIABLE B3 ;  /* 0x0000000000032942 */ /* 0x000fea0003800100 */
[----:B------:R-:W-:Y:S05]  /*14b0*/  @P2 BRA `(.L_x_50) ;  /* 0x0000000000242947 */ /* 0x000fea0003800000 */
[----:B--23--:R-:W2:Y:S01]  /*14c0*/  LDS R2, [UR12+0x8] ;  /* 0x0000080cff027984 */ /* 0x00cea20008000800 */
[----:B------:R-:W-:-:S05]  /*14d0*/  IMAD.MOV.U32 R3, RZ, RZ, 0x6000 ;  /* 0x00006000ff037424 */ /* 0x000fca00078e00ff */
[----:B--2---:R-:W-:-:S04]  /*14e0*/  LOP3.LUT R2, R2, 0x6000, R3, 0xd8, !PT ;  /* 0x0000600002027812 */ /* 0x004fc800078ed803 */
[----:B------:R-:W-:-:S05]  /*14f0*/  LOP3.LUT R2, R2, 0x400000, RZ, 0xb8, !PT ;  /* 0x0040000002027812 */ /* 0x000fca00078eb8ff */
[----:B------:R2:W-:Y:S02]  /*1500*/  STS [UR12+0x8], R2 ;  /* 0x00000802ff007988 */ /* 0x0005e4000800080c */
.L_x_49:
[----:B------:R-:W-:Y:S05]  /*1510*/  BSYNC.RELIABLE B3 ;  /* 0x0000000000037941 */ /* 0x000fea0003800100 */
.L_x_46:
[----:B--23-5:R-:W2:Y:S02]  /*1520*/  @!P2 LDS R2, [UR12+0x8] ;  /* 0x0000080cff02a984 */ /* 0x02cea40008000800 */
[----:B--2---:R-:W-:-:S05]  /*1530*/  @!P2 LOP3.LUT R2, R2, 0x8000, RZ, 0xb8, !PT ;  /* 0x000080000202a812 */ /* 0x004fca00078eb8ff */
[----:B------:R5:W-:Y:S02]  /*1540*/  @!P2 STS [UR12+0x8], R2 ;  /* 0x00000802ff00a988 */ /* 0x000be4000800080c */
.L_x_50:
[----:B------:R-:W-:Y:S05]  /*1550*/  BSYNC.RECONVERGENT B4 ;  /* 0x0000000000047941 */ /* 0x000fea0003800200 */
.L_x_45:
[----:B------:R-:W-:Y:S05]  /*1560*/  WARPSYNC.ALL ;  /* 0x0000000000007948 */ /* 0x000fea0003800000 */
[----:B------:R-:W-:Y:S01]  /*1570*/  NOP ;  /* 0x0000000000007918 */ /* 0x000fe20000000000 */
[----:B------:R-:W-:-:S04]  /*1580*/  UIADD3 UR4, UPT, UPT, UR4, 0x100, URZ ;  /* 0x0000010004047890 */ /* 0x000fc8000fffe0ff */
[----:B------:R-:W-:-:S04]  /*1590*/  UIADD3 UR14, UP0, UPT, UR4, UR14, URZ ;  /* 0x0000000e040e7290 */ /* 0x000fc8000ff1e0ff */
[----:B------:R-:W-:Y:S01]  /*15a0*/  ULEA.HI.X.SX32 UR15, UR4, UR15, 0x1, UP0 ;  /* 0x0000000f040f7291 */ /* 0x000fe200080f0eff */
[----:B------:R-:W-:Y:S11]  /*15b0*/  @P0 BRA `(.L_x_51) ;  /* 0x0000000000300947 */ /* 0x000ff60003800000 */
[----:B--23-5:R-:W2:Y:S01]  /*15c0*/  S2R R2, SR_LANEID ;  /* 0x0000000000027919 */ /* 0x02cea20000000000 */
[----:B------:R-:W-:Y:S05]  /*15d0*/  WARPSYNC.ALL ;  /* 0x0000000000007948 */ /* 0x000fea0003800000 */
[----:B------:R-:W-:Y:S01]  /*15e0*/  NOP ;  /* 0x0000000000007918 */ /* 0x000fe20000000000 */
[----:B--2---:R-:W-:-:S05]  /*15f0*/  IMAD.SHL.U32 R4, R2, 0x4, RZ ;  /* 0x0000000402047824 */ /* 0x004fca00078e00ff */
[----:B------:R-:W2:Y:S01]  /*1600*/  LDS R5, [R4+UR12] ;  /* 0x0000000c04057984 */ /* 0x000ea20008000800 */
[----:B------:R-:W-:-:S05]  /*1610*/  IADD3 R2, P3, PT, R4, UR14, RZ ;  /* 0x0000000e04027c10 */ /* 0x000fca000ff7e0ff */
[----:B------:R-:W-:-:S05]  /*1620*/  IMAD.X R3, RZ, RZ, UR15, P3 ;  /* 0x0000000fff037e24 */ /* 0x000fca00098e06ff */
[----:B--2---:R2:W3:Y:S01]  /*1630*/  ATOMG.E.EXCH.STRONG.GPU PT, RZ, [R2], R5 ;  /* 0x0000000502ff73a8 */ /* 0x0044e200041ee100 */
[----:B------:R-:W-:-:S04]  /*1640*/  DEPBAR {5,4,3,2,1,0} ;  /* 0x0000003f0000791a */ /* 0x000fc80000000000 */
[----:B------:R-:W5:Y:S02]  /*1650*/  CCTL.E.C.LDCU.IV.DEEP [UR14] ;  /* 0x000000000e007540 */ /* 0x000f640009c08000 */
[----:B-----5:R2:W-:Y:S01]  /*1660*/  UTMACCTL.IV [UR14] ;  /* 0x000000000e0079b9 */ /* 0x0205e20008000000 */
[----:B------:R-:W-:Y:S01]  /*1670*/  NOP ;  /* 0x0000000000007918 */ /* 0x000fe20000000000 */
.L_x_51:
[----:B------:R-:W-:Y:S05]  /*1680*/  @P0 BRA `(.L_x_52) ;  /* 0x00000000000c0947 */ /* 0x000fea0003800000 */
[----:B------:R0:W-:Y:S01]  /*1690*/  UTMACMDFLUSH ;  /* 0x00000000000079b7 */ /* 0x0001e20000000000 */
[----:B------:R-:W-:Y:S05]  /*16a0*/  @P0 BRA `(.L_x_52) ;  /* 0x0000000000040947 */ /* 0x000fea0003800000 */
[----:B------:R-:W-:-:S04]  /*16b0*/  DEPBAR.LE SB0, 0x0 ;  /* 0x000080000000791a */ /* 0x000fc80000000000 */
.L_x_52:
[----:B------:R-:W-:Y:S05]  /*16c0*/  WARPSYNC.ALL ;  /* 0x0000000000007948 */ /* 0x000fea0003800000 */
[----:B------:R-:W-:Y:S01]  /*16d0*/  NOP ;  /* 0x0000000000007918 */ /* 0x000fe20000000000 */
[----:B---3--:R-:W-:Y:S01]  /*16e0*/  BAR.SYNC.DEFER_BLOCKING 0x0 ;  /* 0x0000000000007b1d */ /* 0x008fe20000010000 */
[----:B--2--5:R-:W-:Y:S01]  /*16f0*/  SHF.R.U32.HI R2, RZ, 0x5, R0 ;  /* 0x00000005ff027819 */ /* 0x024fe20000011600 */
[----:B------:R-:W-:-:S03]  /*1700*/  USHF.L.U32 UR13, UR13, 0x8, URZ ;  /* 0x000000080d0d7899 */ /* 0x000fc600080006ff */
[----:B------:R-:W-:Y:S01]  /*1710*/  R2UR UR16, R2 ;  /* 0x00000000021072ca */ /* 0x000fe200000e0000 */
[----:B------:R-:W-:Y:S01]  /*1720*/  VOTEU.ALL UP0, P2 ;  /* 0x0000000000ff7886 */ /* 0x000fe20001000000 */
[----:B------:R-:W-:Y:S01]  /*1730*/  UMOV UR4, 0x1 ;  /* 0x0000000100047882 */ /* 0x000fe20000000000 */
[----:B------:R-:W-:Y:S01]  /*1740*/  VOTEU.ALL UP1, P2 ;  /* 0x0000000000ff7886 */ /* 0x000fe20001020000 */
[----:B------:R-:W-:Y:S02]  /*1750*/  BSSY.RECONVERGENT B4, `(.L_x_53) ;  /* 0x0000018000047945 */ /* 0x000fe40003800200 */
[----:B------:R-:W-:-:S04]  /*1760*/  @!UP0 UIADD3 UR8, UPT, UPT, -UR4, 0x100000, URZ ;  /* 0x0010000004088890 */ /* 0x000fc8000fffe1ff */
[----:B------:R-:W-:Y:S02]  /*1770*/  @!UP0 USHF.L.U32 UR9, UR8, 0xb, URZ ;  /* 0x0000000b08098899 */ /* 0x000fe400080006ff */
[----:B------:R-:W-:Y:S02]  /*1780*/  @!UP0 USHF.L.U32 UR8, UR8, 0x1, URZ ;  /* 0x0000000108088899 */ /* 0x000fe400080006ff */
[----:B------:R-:W-:-:S04]  /*1790*/  @!UP0 UIADD3 UR4, UPT, UPT, -UR4, 0x100000, URZ ;  /* 0x0010000004048890 */ /* 0x000fc8000fffe1ff */
[----:B------:R-:W-:Y:S02]  /*17a0*/  @!UP0 USHF.L.U32 UR5, UR4, 0xb, URZ ;  /* 0x0000000b04058899 */ /* 0x000fe400080006ff */
[----:B------:R-:W-:Y:S01]  /*17b0*/  @!UP0 USHF.L.U32 UR4, UR4, 0x1, URZ ;  /* 0x0000000104048899 */ /* 0x000fe200080006ff */
[----:B------:R-:W-:Y:S01]  /*17c0*/  VOTEU.ALL UP0, P2 ;  /* 0x0000000000ff7886 */ /* 0x000fe20001000000 */
[----:B------:R-:W2:Y:S04]  /*17d0*/  FENCE.VIEW.ASYNC.S ;  /* 0x00000000000073c6 */ /* 0x000ea80000000000 */
[----:B--2---:R2:W3:Y:S06]  /*17e0*/  @!UP0 SYNCS.EXCH.64 URZ, [UR12+0x12000], UR8 ;  /* 0x012000080cff85b2 */ /* 0x0044ec0008000100 */
[----:B------:R2:W3:Y:S02]  /*17f0*/  @!UP1 SYNCS.EXCH.64 URZ, [UR12+0x12020], UR4 ;  /* 0x012020040cff95b2 */ /* 0x0004e40008000100 */
[----:B---3--:R-:W-:Y:S06]  /*1800*/  BAR.SYNC.DEFER_BLOCKING 0x0 ;  /* 0x0000000000007b1d */ /* 0x008fec0000010000 */
[----:B------:R-:W-:Y:S05]  /*1810*/  @P2 BRA `(.L_x_54) ;  /* 0x00000000002c2947 */ /* 0x000fea0003800000 */
[----:B--2---:R-:W-:Y:S02]  /*1820*/  UMOV UR4, 0x1 ;  /* 0x0000000100047882 */ /* 0x004fe40000000000 */
[----:B------:R-:W-:-:S04]  /*1830*/  UIADD3 UR8, UPT, UPT, -UR4, 0x100000, URZ ;  /* 0x0010000004087890 */ /* 0x000fc8000fffe1ff */
[----:B------:R-:W-:Y:S02]  /*1840*/  USHF.L.U32 UR9, UR8, 0xb, URZ ;  /* 0x0000000b08097899 */ /* 0x000fe400080006ff */
[----:B------:R-:W-:Y:S02]  /*1850*/  USHF.L.U32 UR8, UR8, 0x1, URZ ;  /* 0x0000000108087899 */ /* 0x000fe400080006ff */
[----:B------:R-:W-:-:S04]  /*1860*/  UIADD3 UR4, UPT, UPT, -UR4, 0x100000, URZ ;  /* 0x0010000004047890 */ /* 0x000fc8000fffe1ff */
[----:B------:R-:W-:Y:S02]  /*1870*/  USHF.L.U32 UR5, UR4, 0xb, URZ ;  /* 0x0000000b04057899 */ /* 0x000fe400080006ff */
[----:B------:R-:W-:Y:S01]  /*1880*/  USHF.L.U32 UR4, UR4, 0x1, URZ ;  /* 0x0000000104047899 */ /* 0x000fe200080006ff */
[----:B------:R-:W2:Y:S03]  /*1890*/  FENCE.VIEW.ASYNC.S ;  /* 0x00000000000073c6 */ /* 0x000ea60000000000 */
[----:B--2---:R3:W5:Y:S08]  /*18a0*/  SYNCS.EXCH.64 URZ, [UR12+0x12008], UR8 ;  /* 0x012008080cff75b2 */ /* 0x0047700008000100 */
[----:B------:R3:W2:Y:S02]  /*18b0*/  SYNCS.EXCH.64 URZ, [UR12+0x12028], UR4 ;  /* 0x012028040cff75b2 */ /* 0x0006a40008000100 */
[----:B---3--:R-:W-:Y:S01]  /*18c0*/  NOP ;  /* 0x0000000000007918 */ /* 0x008fe20000000000 */
.L_x_54:
[----:B--2---:R-:W-:Y:S05]  /*18d0*/  BSYNC.RECONVERGENT B4 ;  /* 0x0000000000047941 */ /* 0x004fea0003800200 */
.L_x_53:
[----:B-----5:R-:W-:Y:S01]  /*18e0*/  BAR.SYNC.DEFER_BLOCKING 0x0 ;  /* 0x0000000000007b1d */ /* 0x020fe20000010000 */
[----:B------:R-:W-:Y:S01]  /*18f0*/  UIADD3 UR10, UPT, UPT, UR12, 0x12020, URZ ;  /* 0x000120200c0a7890 */ /* 0x000fe2000fffe0ff */
[----:B------:R-:W-:Y:S01]  /*1900*/  ISETP.GE.AND P0, PT, R13, 0x1, PT ;  /* 0x000000010d00780c */ /* 0x000fe20003f06270 */
[----:B------:R-:W-:-:S03]  /*1910*/  USHF.L.U32 UR11, UR7, 0x7, URZ ;  /* 0x00000007070b7899 */ /* 0x000fc600080006ff */
[----:B------:R-:W-:Y:S04]  /*1920*/  BSSY.RECONVERGENT B4, `(.L_x_55) ;  /* 0x000000d000047945 */ /* 0x000fe80003800200 */
[----:B------:R-:W-:Y:S05]  /*1930*/  @P2 BRA `(.L_x_56) ;  /* 0x00000000002c2947 */ /* 0x000fea0003800000 */
[----:B------:R-:W-:Y:S02]  /*1940*/  UMOV UR4, 0x1 ;  /* 0x0000000100047882 */ /* 0x000fe40000000000 */
[----:B------:R-:W-:-:S04]  /*1950*/  UIADD3 UR8, UPT, UPT, -UR4, 0x100000, URZ ;  /* 0x0010000004087890 */ /* 0x000fc8000fffe1ff */
[----:B------:R-:W-:Y:S02]  /*1960*/  USHF.L.U32 UR9, UR8, 0xb, URZ ;  /* 0x0000000b08097899 */ /* 0x000fe400080006ff */
[----:B------:R-:W-:Y:S02]  /*1970*/  USHF.L.U32 UR8, UR8, 0x1, URZ ;  /* 0x0000000108087899 */ /* 0x000fe400080006ff */
[----:B------:R-:W-:-:S04]  /*1980*/  UIADD3 UR4, UPT, UPT, -UR4, 0x100000, URZ ;  /* 0x0010000004047890 */ /* 0x000fc8000fffe1ff */
[----:B------:R-:W-:Y:S02]  /*1990*/  USHF.L.U32 UR5, UR4, 0xb, URZ ;  /* 0x0000000b04057899 */ /* 0x000fe400080006ff */
[----:B------:R-:W-:Y:S01]  /*19a0*/  USHF.L.U32 UR4, UR4, 0x1, URZ ;  /* 0x0000000104047899 */ /* 0x000fe200080006ff */
[----:B------:R-:W2:Y:S03]  /*19b0*/  FENCE.VIEW.ASYNC.S ;  /* 0x00000000000073c6 */ /* 0x000ea60000000000 */
[----:B--2---:R2:W3:Y:S08]  /*19c0*/  SYNCS.EXCH.64 URZ, [UR12+0x12010], UR8 ;  /* 0x012010080cff75b2 */ /* 0x0044f00008000100 */
[----:B------:R2:W5:Y:S01]  /*19d0*/  SYNCS.EXCH.64 URZ, [UR12+0x12030], UR4 ;  /* 0x012030040cff75b2 */ /* 0x0005620008000100 */
[----:B------:R-:W-:Y:S01]  /*19e0*/  NOP ;  /* 0x0000000000007918 */ /* 0x000fe20000000000 */
.L_x_56:
[----:B--2---:R-:W-:Y:S05]  /*19f0*/  BSYNC.RECONVERGENT B4 ;  /* 0x0000000000047941 */ /* 0x004fea0003800200 */
.L_x_55:
[----:B------:R-:W-:Y:S05]  /*1a00*/  @!P0 BRA `(.L_x_57) ;  /* 0x0000000800108947 */ /* 0x000fea0003800000 */
[----:B---3-5:R-:W-:Y:S01]  /*1a10*/  BAR.SYNC.DEFER_BLOCKING 0x0 ;  /* 0x0000000000007b1d */ /* 0x028fe20000010000 */
[----:B------:R-:W-:Y:S01]  /*1a20*/  @!P2 IMAD.MOV.U32 R2, RZ, RZ, 0x6000 ;  /* 0x00006000ff02a424 */ /* 0x000fe200078e00ff */
[----:B------:R-:W-:Y:S01]  /*1a30*/  ELECT P0, URZ, PT ;  /* 0x0000000000ff782f */ /* 0x000fe20003800000 */
[----:B------:R-:W-:-:S03]  /*1a40*/  ULOP3.LUT UR7, UR16, 0x3, URZ, 0xc0, !UPT ;  /* 0x0000000310077892 */ /* 0x000fc6000f8ec0ff */
[----:B------:R-:W-:Y:S01]  /*1a50*/  ISETP.LT.U32.AND P0, PT, R10, 0x20, P0 ;  /* 0x000000200a00780c */ /* 0x000fe20000701070 */
[----:B------:R-:W-:Y:S02]  /*1a60*/  UIADD3 UR4, UPT, UPT, UR12, 0xc000, URZ ;  /* 0x0000c0000c047890 */ /* 0x000fe4000fffe0ff */
[----:B------:R-:W-:Y:S02]  /*1a70*/  UIADD3 UR5, UPT, UPT, UR12, 0x12000, URZ ;  /* 0x000120000c057890 */ /* 0x000fe4000fffe0ff */
[----:B------:R-:W-:Y:S02]  /*1a80*/  ULEA UR28, UR7, UR12, 0xc ;  /* 0x0000000c071c7291 */ /* 0x000fe4000f8e60ff */
[----:B------:R-:W-:Y:S01]  /*1a90*/  ULEA UR30, UR7, UR13, 0x6 ;  /* 0x0000000d071e7291 */ /* 0x000fe2000f8e30ff */
[----:B------:R-:W-:Y:S02]  /*1aa0*/  UMOV UR6, URZ ;  /* 0x000000ff00067c82 */ /* 0x000fe40008000000 */
[----:B------:R-:W-:Y:S01]  /*1ab0*/  UMOV UR7, UR11 ;  /* 0x0000000b00077c82 */ /* 0x000fe20008000000 */
[----:B------:R-:W-:Y:S01]  /*1ac0*/  UMOV UR29, UR5 ;  /* 0x00000005001d7c82 */ /* 0x000fe20008000000 */
[----:B------:R-:W-:Y:S01]  /*1ad0*/  UMOV UR31, UR6 ;  /* 0x00000006001f7c82 */ /* 0x000fe20008000000 */
[----:B------:R-:W-:Y:S01]  /*1ae0*/  VOTEU.ANY UP0, P0 ;  /* 0x0000000000ff7886 */ /* 0x000fe20000000100 */
[----:B------:R2:W-:Y:S01]  /*1af0*/  @!P2 SYNCS.ARRIVE.TRANS64 RZ, [UR12+0x12000], R2 ;  /* 0x01200002ffffa9a7 */ /* 0x0005e2000800000c */
[----:B------:R-:W-:Y:S06]  /*1b00*/  BAR.SYNC.DEFER_BLOCKING 0x0 ;  /* 0x0000000000007b1d */ /* 0x000fec0000010000 */
[----:B------:R2:W-:Y:S01]  /*1b10*/  @UP0 UTMALDG.2D [UR4], [UR20] ;  /* 0x00000004140005b4 */ /* 0x0005e20008008000 */
[----:B------:R-:W-:Y:S01]  /*1b20*/  UISETP.NE.U32.AND UP0, UPT, UR16, URZ, UPT ;  /* 0x000000ff1000728c */ /* 0x000fe2000bf05070 */
[----:B------:R3:W-:Y:S06]  /*1b30*/  MEMBAR.ALL.CTA ;  /* 0x0000000000007992 */ /* 0x0007ec0000008000 */
[----:B---3--:R-:W3:Y:S02]  /*1b40*/  FENCE.VIEW.ASYNC.S ;  /* 0x00000000000073c6 */ /* 0x008ee40000000000 */
[----:B---3--:R-:W-:Y:S06]  /*1b50*/  BAR.SYNC.DEFER_BLOCKING 0x0 ;  /* 0x0000000000007b1d */ /* 0x008fec0000010000 */
[----:B------:R2:W-:Y:S02]  /*1b60*/  UTMALDG.2D [UR28], [UR22] ;  /* 0x0000001c160075b4 */ /* 0x0005e40008008000 */
[----:B------:R-:W-:Y:S06]  /*1b70*/  BAR.SYNC.DEFER_BLOCKING 0x0 ;  /* 0x0000000000007b1d */ /* 0x000fec0000010000 */
[----:B------:R-:W3:Y:S02]  /*1b80*/  SYNCS.PHASECHK.TRANS64.TRYWAIT P0, [UR12+0x12000], RZ ;  /* 0x012000ffff0075a7 */ /* 0x000ee4000800110c */
[----:B--23--:R-:W-:Y:S05]  /*1b90*/  @!P0 BRA `(.L_x_58) ;  /* 0x0000001400988947 */ /* 0x00cfea0003800000 */
.L_x_74:
[----:B------:R-:W-:Y:S05]  /*1ba0*/  BRA.U UP0, `(.L_x_59) ;  /* 0x0000000100587547 */ /* 0x000fea000b800000 */
[----:B------:R-:W-:Y:S02]  /*1bb0*/  USHF.R.U32.HI UR6, URZ, 0x4, UR12 ;  /* 0x00000004ff067899 */ /* 0x000fe4000801160c */
[----:B------:R-:W-:Y:S02]  /*1bc0*/  USHF.R.U32.HI UR4, URZ, 0x4, UR4 ;  /* 0x00000004ff047899 */ /* 0x000fe40008011604 */
[----:B------:R-:W-:Y:S02]  /*1bd0*/  USGXT.U32 UR6, UR6, 0xe ;  /* 0x0000000e0606789a */ /* 0x000fe40008000000 */
[----:B------:R-:W-:Y:S01]  /*1be0*/  USGXT.U32 UR4, UR4, 0xe ;  /* 0x0000000e0404789a */ /* 0x000fe20008000000 */
[----:B------:R-:W-:Y:S01]  /*1bf0*/  UMOV UR18, 0x1000080 ;  /* 0x0100008000127882 */ /* 0x000fe20000000000 */
[----:B------:R-:W-:Y:S01]  /*1c00*/  UMOV UR19, 0x40004040 ;  /* 0x4000404000137882 */ /* 0x000fe20000000000 */
[----:B------:R-:W-:Y:S01]  /*1c10*/  UMOV UR7, URZ ;  /* 0x000000ff00077c82 */ /* 0x000fe20008000000 */
[----:B------:R-:W-:Y:S01]  /*1c20*/  UMOV UR8, 0xfffffffe ;  /* 0xfffffffe00087882 */ /* 0x000fe20000000000 */
[----:B------:R-:W-:Y:S01]  /*1c30*/  UMOV UR9, 0x7fffbfdf ;  /* 0x7fffbfdf00097882 */ /* 0x000fe20000000000 */
[----:B------:R-:W-:Y:S01]  /*1c40*/  UMOV UR5, URZ ;  /* 0x000000ff00057c82 */ /* 0x000fe20008000000 */
[----:B------:R-:W-:-:S02]  /*1c50*/  UIADD3.64 UR18, UPT, UPT, UR6, UR18, URZ ;  /* 0x0000001206127297 */ /* 0x000fc4000fffe0ff */
[----:B------:R-:W-:Y:S02]  /*1c60*/  ULOP3.LUT UR6, UR6, 0x1000000, URZ, 0xfc, !UPT ;  /* 0x0100000006067892 */ /* 0x000fe4000f8efcff */
[----:B------:R-:W-:Y:S01]  /*1c70*/  UIADD3.64 UR8, UPT, UPT, UR4, -UR8, URZ ;  /* 0x8000000804087297 */ /* 0x000fe2000fffe0ff */
[----:B------:R-:W-:Y:S01]  /*1c80*/  UMOV UR26, 0x0 ;  /* 0x00000000001a7882 */ /* 0x000fe20000000000 */
[----:B------:R-:W-:Y:S01]  /*1c90*/  UMOV UR27, 0x8410010 ;  /* 0x08410010001b7882 */ /* 0x000fe20000000000 */
[----:B------:R-:W-:Y:S01]  /*1ca0*/  UMOV UR5, 0x80004020 ;  /* 0x8000402000057882 */ /* 0x000fe20000000000 */
[----:B------:R-:W-:Y:S01]  /*1cb0*/  UMOV UR7, 0x40004040 ;  /* 0x4000404000077882 */ /* 0x000fe20000000000 */
[----:B------:R-:W-:Y:S01]  /*1cc0*/  UMOV UR28, 0x0 ;  /* 0x00000000001c7882 */ /* 0x000fe20000000000 */
[----:B------:R-:W-:Y:S01]  /*1cd0*/  UMOV UR29, 0x8410010 ;  /* 0x08410010001d7882 */ /* 0x000fe20000000000 */
[----:B------:R2:W-:Y:S02]  /*1ce0*/  UTCHMMA gdesc[UR4], gdesc[UR6], tmem[UR24], tmem[UR26], idesc[UR27], !UPT ;  /* 0x00ff1a06040075ea */ /* 0x0005e4000f800018 */
[----:B------:R2:W-:Y:S01]  /*1cf0*/  UTCHMMA gdesc[UR8], gdesc[UR18], tmem[UR24], tmem[UR28], idesc[UR29], UPT ;  /* 0x00ff1c12080075ea */ /* 0x0005e2000b800018 */
[----:B------:R-:W-:-:S02]  /*1d00*/  NOP ;  /* 0x0000000000007918 */ /* 0x000fc40000000000 */
.L_x_59:
[----:B------:R-:W-:Y:S01]  /*1d10*/  ELECT P0, URZ, PT ;  /* 0x0000000000ff782f */ /* 0x000fe20003800000 */
[----:B--2---:R-:W-:Y:S01]  /*1d20*/  UMOV UR4, UR10 ;  /* 0x0000000a00047c82 */ /* 0x004fe20008000000 */
[----:B------:R-:W-:Y:S02]  /*1d30*/  UMOV UR5, URZ ;  /* 0x000000ff00057c82 */ /* 0x000fe40008000000 */
[----:B------:R-:W-:-:S13]  /*1d40*/  ISETP.LT.U32.AND P0, PT, R10, 0x20, P0 ;  /* 0x000000200a00780c */ /* 0x000fda0000701070 */
[----:B------:R-:W-:Y:S01]  /*1d50*/  VOTEU.ANY UP0, P0 ;  /* 0x0000000000ff7886 */ /* 0x000fe20000000100 */
[----:B------:R-:W-:Y:S01]  /*1d60*/  VOTEU.ANY UP1, P0 ;  /* 0x0000000000ff7886 */ /* 0x000fe20000020100 */
[----:B------:R-:W-:-:S03]  /*1d70*/  ISETP.GE.U32.AND P0, PT, R13, 0x21, PT ;  /* 0x000000210d00780c */ /* 0x000fc60003f06070 */
[----:B------:R-:W-:Y:S02]  /*1d80*/  @UP0 UMOV UR4, UR4 ;  /* 0x0000000400040c82 */ /* 0x000fe40008000000 */
[----:B------:R2:W-:Y:S01]  /*1d90*/  @UP1 UTCBAR [UR4], URZ ;  /* 0x000000ff040013e9 */ /* 0x0005e200080000ff */
[----:B------:R-:W-:Y:S06]  /*1da0*/  BAR.SYNC.DEFER_BLOCKING 0x0 ;  /* 0x0000000000007b1d */ /* 0x000fec0000010000 */
[----:B------:R-:W3:Y:S02]  /*1db0*/  SYNCS.PHASECHK.TRANS64.TRYWAIT P3, [UR12+0x12020], RZ ;  /* 0x012020ffff0075a7 */ /* 0x000ee4000806110c */
[----:B--23--:R-:W-:Y:S05]  /*1dc0*/  @!P3 BRA `(.L_x_60) ;  /* 0x000000140018b947 */ /* 0x00cfea0003800000 */
.L_x_75:
[----:B------:R-:W-:Y:S01]  /*1dd0*/  IMAD.MOV.U32 R2, RZ, RZ, RZ ;  /* 0x000000ffff027224 */ /* 0x000fe200078e00ff */
[----:B------:R-:W-:Y:S06]  /*1de0*/  @!P0 BRA `(.L_x_57) ;  /* 0x0000000400188947 */ /* 0x000fec0003800000 */
[----:B------:R-:W2:Y:S01]  /*1df0*/  LDCU UR19, c[0x0][0x3a0] ;  /* 0x00007400ff1377ac */ /* 0x000ea20008000800 */
[----:B------:R-:W-:Y:S01]  /*1e00*/  UMOV UR17, 0x1 ;  /* 0x0000000100117882 */ /* 0x000fe20000000000 */
[----:B------:R-:W-:-:S05]  /*1e10*/  UMOV UR10, 0x20 ;  /* 0x00000020000a7882 */ /* 0x000fca0000000000 */
.L_x_64:
[----:B------:R-:W-:Y:S01]  /*1e20*/  BAR.SYNC.DEFER_BLOCKING 0x0 ;  /* 0x0000000000007b1d */ /* 0x000fe20000010000 */
[----:B------:R-:W-:Y:S01]  /*1e30*/  ULEA UR18, UR17, UR12, 0x3 ;  /* 0x0000000c11127291 */ /* 0x000fe2000f8e18ff */
[----:B------:R-:W-:Y:S01]  /*1e40*/  @!P2 IMAD.MOV.U32 R3, RZ, RZ, 0x6000 ;  /* 0x00006000ff03a424 */ /* 0x000fe200078e00ff */
[----:B------:R-:W-:Y:S01]  /*1e50*/  ELECT P0, URZ, PT ;  /* 0x0000000000ff782f */ /* 0x000fe20003800000 */
[----:B------:R-:W-:-:S03]  /*1e60*/  ULEA UR8, UR17, UR12, 0xd ;  /* 0x0000000c11087291 */ /* 0x000fc6000f8e68ff */
[----:B------:R-:W-:Y:S01]  /*1e70*/  ISETP.LT.U32.AND P0, PT, R10, 0x20, P0 ;  /* 0x000000200a00780c */ /* 0x000fe20000701070 */
[----:B------:R-:W-:Y:S02]  /*1e80*/  UIADD3 UR9, UPT, UPT, UR18, 0x12000, URZ ;  /* 0x0001200012097890 */ /* 0x000fe4000fffe0ff */
[----:B------:R-:W-:Y:S02]  /*1e90*/  UIADD3 UR8, UPT, UPT, UR8, 0xc000, URZ ;  /* 0x0000c00008087890 */ /* 0x000fe4000fffe0ff */
[----:B------:R-:W-:Y:S02]  /*1ea0*/  ULEA UR4, UR17, UR12, 0xe ;  /* 0x0000000c11047291 */ /* 0x000fe4000f8e70ff */
[----:B------:R-:W-:Y:S01]  /*1eb0*/  ULOP3.LUT UR5, UR16, 0x3, URZ, 0xc0, !UPT ;  /* 0x0000000310057892 */ /* 0x000fe2000f8ec0ff */
[----:B------:R-:W-:Y:S01]  /*1ec0*/  UMOV UR31, UR10 ;  /* 0x0000000a001f7c82 */ /* 0x000fe20008000000 */
[----:B------:R-:W-:Y:S02]  /*1ed0*/  UMOV UR29, UR9 ;  /* 0x00000009001d7c82 */ /* 0x000fe40008000000 */
[----:B------:R-:W-:-:S02]  /*1ee0*/  ULEA UR28, UR5, UR4, 0xc ;  /* 0x00000004051c7291 */ /* 0x000fc4000f8e60ff */
[----:B------:R-:W-:Y:S01]  /*1ef0*/  VOTEU.ANY UP0, P0 ;  /* 0x0000000000ff7886 */ /* 0x000fe20000000100 */
[----:B------:R-:W-:Y:S01]  /*1f00*/  ULEA UR30, UR5, UR13, 0x6 ;  /* 0x0000000d051e7291 */ /* 0x000fe2000f8e30ff */
[----:B------:R3:W-:Y:S01]  /*1f10*/  @!P2 SYNCS.ARRIVE.TRANS64 RZ, [UR18+0x12000], R3 ;  /* 0x01200003ffffa9a7 */ /* 0x0007e20008000012 */
[----:B------:R-:W-:Y:S01]  /*1f20*/  BAR.SYNC.DEFER_BLOCKING 0x0 ;  /* 0x0000000000007b1d */ /* 0x000fe20000010000 */
[----:B---3--:R-:W-:-:S05]  /*1f30*/  IMAD.U32 R3, R2, -0x80000000, RZ ;  /* 0x8000000002037824 */ /* 0x008fca00078e00ff */
[----:B------:R3:W-:Y:S01]  /*1f40*/  @UP0 UTMALDG.2D [UR8], [UR20] ;  /* 0x00000008140005b4 */ /* 0x0007e20008008000 */
[----:B------:R-:W-:Y:S01]  /*1f50*/  UISETP.NE.U32.AND UP0, UPT, UR16, URZ, UPT ;  /* 0x000000ff1000728c */ /* 0x000fe2000bf05070 */
[----:B------:R5:W-:Y:S06]  /*1f60*/  MEMBAR.ALL.CTA ;  /* 0x0000000000007992 */ /* 0x000bec0000008000 */
[----:B-----5:R-:W5:Y:S02]  /*1f70*/  FENCE.VIEW.ASYNC.S ;  /* 0x00000000000073c6 */ /* 0x020f640000000000 */
[----:B-----5:R-:W-:Y:S06]  /*1f80*/  BAR.SYNC.DEFER_BLOCKING 0x0 ;  /* 0x0000000000007b1d */ /* 0x020fec0000010000 */
[----:B------:R3:W-:Y:S02]  /*1f90*/  UTMALDG.2D [UR28], [UR22] ;  /* 0x0000001c160075b4 */ /* 0x0007e40008008000 */
[----:B------:R-:W-:Y:S06]  /*1fa0*/  BAR.SYNC.DEFER_BLOCKING 0x0 ;  /* 0x0000000000007b1d */ /* 0x000fec0000010000 */
[----:B------:R-:W5:Y:S02]  /*1fb0*/  SYNCS.PHASECHK.TRANS64.TRYWAIT P0, [UR18+0x12000], R3 ;  /* 0x01200003ff0075a7 */ /* 0x000f640008001112 */
[----:B---3-5:R-:W-:Y:S05]  /*1fc0*/  @!P0 BRA `(.L_x_61) ;  /* 0x0000001000a48947 */ /* 0x028fea0003800000 */
.L_x_76:
[----:B------:R-:W-:Y:S05]  /*1fd0*/  BRA.U UP0, `(.L_x_62) ;  /* 0x0000000100507547 */ /* 0x000fea000b800000 */
[----:B------:R-:W-:Y:S02]  /*1fe0*/  USHF.R.U32.HI UR6, URZ, 0x4, UR8 ;  /* 0x00000004ff067899 */ /* 0x000fe40008011608 */
[----:B------:R-:W-:Y:S02]  /*1ff0*/  USHF.R.U32.HI UR8, URZ, 0x4, UR4 ;  /* 0x00000004ff087899 */ /* 0x000fe40008011604 */
[----:B------:R-:W-:Y:S02]  /*2000*/  USGXT.U32 UR6, UR6, 0xe ;  /* 0x0000000e0606789a */ /* 0x000fe40008000000 */
[----:B------:R-:W-:Y:S02]  /*2010*/  USGXT.U32 UR8, UR8, 0xe ;  /* 0x0000000e0808789a */ /* 0x000fe40008000000 */
[----:B------:R-:W-:Y:S02]  /*2020*/  UIADD3 UR26, UP0, UPT, UR6, 0x2, URZ ;  /* 0x00000002061a7890 */ /* 0x000fe4000ff1e0ff */
[----:B------:R-:W-:Y:S01]  /*2030*/  UIADD3 UR28, UP1, UPT, UR8, 0x1000080, URZ ;  /* 0x01000080081c7890 */ /* 0x000fe2000ff3e0ff */
[----:B------:R-:W-:Y:S01]  /*2040*/  UMOV UR4, URZ ;  /* 0x000000ff00047c82 */ /* 0x000fe20008000000 */
[----:B------:R-:W-:Y:S01]  /*2050*/  UMOV UR5, URZ ;  /* 0x000000ff00057c82 */ /* 0x000fe20008000000 */
[----:B------:R-:W-:-:S02]  /*2060*/  ULOP3.LUT UR8, UR8, 0x1000000, URZ, 0xfc, !UPT ;  /* 0x0100000008087892 */ /* 0x000fc4000f8efcff */
[----:B------:R-:W-:Y:S02]  /*2070*/  UIADD3.X UR27, UPT, UPT, UR4, -0x7fffbfe0, URZ, UP0, !UPT ;  /* 0x80004020041b7890 */ /* 0x000fe400087fe4ff */
[----:B------:R-:W-:Y:S01]  /*2080*/  UIADD3.X UR29, UPT, UPT, UR5, 0x40004040, URZ, UP1, !UPT ;  /* 0x40004040051d7890 */ /* 0x000fe20008ffe4ff */
[----:B------:R-:W-:Y:S01]  /*2090*/  UMOV UR30, 0x0 ;  /* 0x00000000001e7882 */ /* 0x000fe20000000000 */
[----:B------:R-:W-:Y:S01]  /*20a0*/  UMOV UR31, 0x8410010 ;  /* 0x08410010001f7882 */ /* 0x000fe20000000000 */
[----:B------:R-:W-:Y:S01]  /*20b0*/  UMOV UR7, 0x80004020 ;  /* 0x8000402000077882 */ /* 0x000fe20000000000 */
[----:B------:R-:W-:Y:S01]  /*20c0*/  UMOV UR9, 0x40004040 ;  /* 0x4000404000097882 */ /* 0x000fe20000000000 */
[----:B------:R-:W-:Y:S01]  /*20d0*/  UMOV UR4, 0x0 ;  /* 0x0000000000047882 */ /* 0x000fe20000000000 */
[----:B------:R-:W-:Y:S01]  /*20e0*/  UMOV UR5, 0x8410010 ;  /* 0x0841001000057882 */ /* 0x000fe20000000000 */
[----:B------:R3:W-:Y:S02]  /*20f0*/  UTCHMMA gdesc[UR6], gdesc[UR8], tmem[UR24], tmem[UR30], idesc[UR31], UPT ;  /* 0x00ff1e08060075ea */ /* 0x0007e4000b800018 */
[----:B------:R3:W-:Y:S01]  /*2100*/  UTCHMMA gdesc[UR26], gdesc[UR28], tmem[UR24], tmem[UR4], idesc[UR5], UPT ;  /* 0x00ff041c1a0075ea */ /* 0x0007e2000b800018 */
[----:B------:R-:W-:-:S02]  /*2110*/  NOP ;  /* 0x0000000000007918 */ /* 0x000fc40000000000 */
.L_x_62:
[----:B------:R-:W-:Y:S01]  /*2120*/  ELECT P0, URZ, PT ;  /* 0x0000000000ff782f */ /* 0x000fe20003800000 */
[----:B---3--:R-:W-:-:S03]  /*2130*/  UIADD3 UR4, UPT, UPT, UR18, 0x12020, URZ ;  /* 0x0001202012047890 */ /* 0x008fc6000fffe0ff */
[----:B------:R-:W-:Y:S01]  /*2140*/  ISETP.LT.U32.AND P0, PT, R10, 0x20, P0 ;  /* 0x000000200a00780c */ /* 0x000fe20000701070 */
[----:B------:R-:W-:-:S12]  /*2150*/  UMOV UR5, URZ ;  /* 0x000000ff00057c82 */ /* 0x000fd80008000000 */
[----:B------:R-:W-:Y:S01]  /*2160*/  VOTEU.ANY UP0, P0 ;  /* 0x0000000000ff7886 */ /* 0x000fe20000000100 */
[----:B------:R-:W-:-:S04]  /*2170*/  VOTEU.ANY UP1, P0 ;  /* 0x0000000000ff7886 */ /* 0x000fc80000020100 */
[----:B------:R-:W-:Y:S02]  /*2180*/  @UP0 UMOV UR4, UR4 ;  /* 0x0000000400040c82 */ /* 0x000fe40008000000 */
[----:B------:R3:W-:Y:S01]  /*2190*/  @UP1 UTCBAR [UR4], URZ ;  /* 0x000000ff040013e9 */ /* 0x0007e200080000ff */
[----:B------:R-:W-:Y:S06]  /*21a0*/  BAR.SYNC.DEFER_BLOCKING 0x0 ;  /* 0x0000000000007b1d */ /* 0x000fec0000010000 */
[----:B------:R-:W5:Y:S02]  /*21b0*/  SYNCS.PHASECHK.TRANS64.TRYWAIT P0, [UR18+0x12020], R3 ;  /* 0x01202003ff0075a7 */ /* 0x000f640008001112 */
[----:B---3-5:R-:W-:Y:S05]  /*21c0*/  @!P0 BRA `(.L_x_63) ;  /* 0x0000001000308947 */ /* 0x028fea0003800000 */
.L_x_77:
[----:B------:R-:W-:Y:S02]  /*21d0*/  UIADD3 UR17, UPT, UPT, UR17, 0x1, URZ ;  /* 0x0000000111117890 */ /* 0x000fe4000fffe0ff */
[----:B------:R-:W-:Y:S02]  /*21e0*/  UIADD3 UR10, UPT, UPT, UR10, 0x20, URZ ;  /* 0x000000200a0a7890 */ /* 0x000fe4000fffe0ff */
[----:B------:R-:W-:-:S04]  /*21f0*/  UISETP.NE.U32.AND UP0, UPT, UR17, 0x3, UPT ;  /* 0x000000031100788c */ /* 0x000fc8000bf05070 */
[----:B------:R-:W-:Y:S02]  /*2200*/  USEL UR17, UR17, URZ, UP0 ;  /* 0x000000ff11117287 */ /* 0x000fe40008000000 */
[----:B------:R-:W-:Y:S02]  /*2210*/  USEL UR4, URZ, 0x1, UP0 ;  /* 0x00000001ff047887 */ /* 0x000fe40008000000 */
[----:B--2---:R-:W-:-:S04]  /*2220*/  UISETP.GE.AND UP0, UPT, UR10, UR19, UPT ;  /* 0x000000130a00728c */ /* 0x004fc8000bf06270 */
[----:B------:R-:W-:-:S05]  /*2230*/  LOP3.LUT R2, R2, UR4, RZ, 0x3c, !PT ;  /* 0x0000000402027c12 */ /* 0x000fca000f8e3cff */
[----:B------:R-:W-:Y:S05]  /*2240*/  BRA.U !UP0, `(.L_x_64) ;  /* 0xfffffff908f47547 */ /* 0x000fea000b83ffff */
.L_x_57:
[----:B---3-5:R-:W-:Y:S06]  /*2250*/  BAR.SYNC.DEFER_BLOCKING 0x0 ;  /* 0x0000000000007b1d */ /* 0x028fec0000010000 */
[----:B------:R-:W-:Y:S04]  /*2260*/  BSSY.RECONVERGENT B4, `(.L_x_65) ;  /* 0x0000004000047945 */ /* 0x000fe80003800200 */
[----:B------:R-:W-:Y:S05]  /*2270*/  @P2 BRA `(.L_x_66) ;  /* 0x0000000000082947 */ /* 0x000fea0003800000 */
[----:B------:R-:W2:Y:S02]  /*2280*/  SYNCS.CCTL.IV [UR12+0x12000] ;  /* 0x01200000ff0079b1 */ /* 0x000ea4000800000c */
[----:B--2---:R-:W2:Y:S02]  /*2290*/  SYNCS.CCTL.IV [UR12+0x12020] ;  /* 0x01202000ff0079b1 */ /* 0x004ea4000800000c */
.L_x_66:
[----:B------:R-:W-:Y:S05]  /*22a0*/  BSYNC.RECONVERGENT B4 ;  /* 0x0000000000047941 */ /* 0x000fea0003800200 */
.L_x_65:
[----:B--2---:R-:W-:Y:S06]  /*22b0*/  BAR.SYNC.DEFER_BLOCKING 0x0 ;  /* 0x0000000000007b1d */ /* 0x004fec0000010000 */
[----:B------:R-:W-:Y:S04]  /*22c0*/  BSSY.RECONVERGENT B4, `(.L_x_67) ;  /* 0x0000004000047945 */ /* 0x000fe80003800200 */
[----:B------:R-:W-:Y:S05]  /*22d0*/  @P2 BRA `(.L_x_68) ;  /* 0x0000000000082947 */ /* 0x000fea0003800000 */
[----:B------:R-:W2:Y:S02]  /*22e0*/  SYNCS.CCTL.IV [UR12+0x12008] ;  /* 0x01200800ff0079b1 */ /* 0x000ea4000800000c */
[----:B--2---:R-:W2:Y:S02]  /*22f0*/  SYNCS.CCTL.IV [UR12+0x12028] ;  /* 0x01202800ff0079b1 */ /* 0x004ea4000800000c */
.L_x_68:
[----:B------:R-:W-:Y:S05]  /*2300*/  BSYNC.RECONVERGENT B4 ;  /* 0x0000000000047941 */ /* 0x000fea0003800200 */
.L_x_67:
[----:B--2---:R-:W-:Y:S06]  /*2310*/  BAR.SYNC.DEFER_BLOCKING 0x0 ;  /* 0x0000000000007b1d */ /* 0x004fec0000010000 */
[----:B------:R-:W-:Y:S04]  /*2320*/  BSSY.RECONVERGENT B4, `(.L_x_69) ;  /* 0x0000004000047945 */ /* 0x000fe80003800200 */
[----:B------:R-:W-:Y:S05]  /*2330*/  @P2 BRA `(.L_x_70) ;  /* 0x0000000000082947 */ /* 0x000fea0003800000 */
[----:B------:R-:W2:Y:S02]  /*2340*/  SYNCS.CCTL.IV [UR12+0x12010] ;  /* 0x01201000ff0079b1 */ /* 0x000ea4000800000c */
[----:B--2---:R-:W2:Y:S02]  /*2350*/  SYNCS.CCTL.IV [UR12+0x12030] ;  /* 0x01203000ff0079b1 */ /* 0x004ea4000800000c */
.L_x_70:
[----:B------:R-:W-:Y:S05]  /*2360*/  BSYNC.RECONVERGENT B4 ;  /* 0x0000000000047941 */ /* 0x000fea0003800200 */
.L_x_69:
[----:B------:R-:W-:Y:S01]  /*2370*/  ULOP3.LUT UR16, UR16, 0x3, URZ, 0xc0, !UPT ;  /* 0x0000000310107892 */ /* 0x000fe2000f8ec0ff */
[C---:B------:R-:W-:Y:S01]  /*2380*/  IMAD.SHL.U32 R2, R0.reuse, 0x80, RZ ;  /* 0x0000008000027824 */ /* 0x040fe200078e00ff */
[----:B------:R-:W-:Y:S01]  /*2390*/  UMOV UR6, UR11 ;  /* 0x0000000b00067c82 */ /* 0x000fe20008000000 */
[----:B------:R-:W-:Y:S01]  /*23a0*/  IMAD.SHL.U32 R3, R0, 0x10, RZ ;  /* 0x0000001000037824 */ /* 0x000fe200078e00ff */
[----:B------:R-:W-:Y:S02]  /*23b0*/  ULEA UR4, UR16, UR24, 0x15 ;  /* 0x0000001810047291 */ /* 0x000fe4000f8ea8ff */
[----:B------:R-:W-:Y:S01]  /*23c0*/  LOP3.LUT R0, R2, 0x3f80, RZ, 0xc0, !PT ;  /* 0x00003f8002007812 */ /* 0x000fe200078ec0ff */
[----:B------:R-:W-:Y:S01]  /*23d0*/  ULEA UR5, UR16, UR13, 0x6 ;  /* 0x0000000d10057291 */ /* 0x000fe2000f8e30ff */
[----:B------:R-:W-:Y:S02]  /*23e0*/  ELECT P0, URZ, PT ;  /* 0x0000000000ff782f */ /* 0x000fe40003800000 */
[----:B------:R-:W-:-:S03]  /*23f0*/  LOP3.LUT R0, R0, 0x70, R3, 0xf8, !PT ;  /* 0x0000007000007812 */ /* 0x000fc600078ef803 */
[----:B------:R-:W3:Y:S01]  /*2400*/  LDTM.x64 R96, tmem[UR4] ;  /* 0x00000004006079ee */ /* 0x000ee20008340000 */
[C---:B------:R-:W-:Y:S02]  /*2410*/  LOP3.LUT R2, R0.reuse, 0x10, RZ, 0x3c, !PT ;  /* 0x0000001000027812 */ /* 0x040fe400078e3cff */
[----:B------:R-:W-:Y:S02]  /*2420*/  LOP3.LUT R3, R0, 0x20, RZ, 0x3c, !PT ;  /* 0x0000002000037812 */ /* 0x000fe400078e3cff */
[----:B---3--:R-:W-:Y:S02]  /*2430*/  F2FP.F16.F32.PACK_AB R160, R97, R96 ;  /* 0x0000006061a0723e */ /* 0x008fe400000000ff */
[----:B------:R-:W-:Y:S02]  /*2440*/  F2FP.F16.F32.PACK_AB R161, R99, R98 ;  /* 0x0000006263a1723e */ /* 0x000fe400000000ff */
[----:B------:R-:W-:Y:S02]  /*2450*/  F2FP.F16.F32.PACK_AB R162, R101, R100 ;  /* 0x0000006465a2723e */ /* 0x000fe400000000ff */
[----:B------:R-:W-:-:S02]  /*2460*/  F2FP.F16.F32.PACK_AB R163, R103, R102 ;  /* 0x0000006667a3723e */ /* 0x000fc400000000ff */
[----:B------:R-:W-:Y:S02]  /*2470*/  F2FP.F16.F32.PACK_AB R164, R105, R104 ;  /* 0x0000006869a4723e */ /* 0x000fe400000000ff */
[----:B------:R-:W-:Y:S02]  /*2480*/  F2FP.F16.F32.PACK_AB R165, R107, R106 ;  /* 0x0000006a6ba5723e */ /* 0x000fe400000000ff */
[----:B------:R-:W-:Y:S02]  /*2490*/  F2FP.F16.F32.PACK_AB R166, R109, R108 ;  /* 0x0000006c6da6723e */ /* 0x000fe400000000ff */
[----:B------:R-:W-:Y:S02]  /*24a0*/  F2FP.F16.F32.PACK_AB R167, R111, R110 ;  /* 0x0000006e6fa7723e */ /* 0x000fe400000000ff */
[----:B------:R-:W3:Y:S01]  /*24b0*/  LDTM.x64 R48, tmem[UR4+0x40] ;  /* 0x00004004003079ee */ /* 0x000ee20008340000 */
[----:B------:R-:W-:Y:S02]  /*24c0*/  F2FP.F16.F32.PACK_AB R112, R113, R112 ;  /* 0x000000707170723e */ /* 0x000fe400000000ff */
[----:B------:R-:W-:-:S02]  /*24d0*/  F2FP.F16.F32.PACK_AB R120, R121, R120 ;  /* 0x000000787978723e */ /* 0x000fc400000000ff */
[----:B------:R-:W-:Y:S02]  /*24e0*/  F2FP.F16.F32.PACK_AB R128, R129, R128 ;  /* 0x000000808180723e */ /* 0x000fe400000000ff */
[----:B------:R-:W-:Y:S02]  /*24f0*/  F2FP.F16.F32.PACK_AB R113, R115, R114 ;  /* 0x000000727371723e */ /* 0x000fe400000000ff */
[----:B------:R-:W-:Y:S02]  /*2500*/  F2FP.F16.F32.PACK_AB R121, R123, R122 ;  /* 0x0000007a7b79723e */ /* 0x000fe400000000ff */
[----:B------:R-:W-:Y:S02]  /*2510*/  F2FP.F16.F32.PACK_AB R129, R131, R130 ;  /* 0x000000828381723e */ /* 0x000fe400000000ff */
[----:B------:R-:W-:Y:S02]  /*2520*/  F2FP.F16.F32.PACK_AB R114, R117, R116 ;  /* 0x000000747572723e */ /* 0x000fe400000000ff */
[----:B------:R-:W-:-:S02]  /*2530*/  F2FP.F16.F32.PACK_AB R115, R119, R118 ;  /* 0x000000767773723e */ /* 0x000fc400000000ff */
[----:B------:R-:W-:Y:S02]  /*2540*/  F2FP.F16.F32.PACK_AB R122, R125, R124 ;  /* 0x0000007c7d7a723e */ /* 0x000fe400000000ff */
[----:B------:R-:W-:Y:S02]  /*2550*/  F2FP.F16.F32.PACK_AB R123, R127, R126 ;  /* 0x0000007e7f7b723e */ /* 0x000fe400000000ff */
[----:B------:R-:W-:Y:S02]  /*2560*/  F2FP.F16.F32.PACK_AB R130, R133, R132 ;  /* 0x000000848582723e */ /* 0x000fe400000000ff */
[----:B------:R-:W-:Y:S02]  /*2570*/  F2FP.F16.F32.PACK_AB R136, R137, R136 ;  /* 0x000000888988723e */ /* 0x000fe400000000ff */
[----:B---3--:R-:W-:Y:S02]  /*2580*/  F2FP.F16.F32.PACK_AB R116, R49, R48 ;  /* 0x000000303174723e */ /* 0x008fe400000000ff */
        /* <DEDUP_REMOVED lines=9> */
[----:B----4-:R-:W3:Y:S01]  /*2620*/  LDTM.x64 R4, tmem[UR4+0x80] ;  /* 0x00008004000479ee */ /* 0x010ee20008340000 */
        /* <DEDUP_REMOVED lines=63> */
[----:B------:R-:W-:Y:S01]  /*2a20*/  NOP ;  /* 0x0000000000007918 */ /* 0x000fe20000000000 */
[----:B--2---:R-:W-:Y:S01]  /*2a30*/  STS.128 [R0+UR12], R160 ;  /* 0x000000a000007988 */ /* 0x004fe20008000c0c */
[----:B------:R-:W-:Y:S01]  /*2a40*/  F2FP.F16.F32.PACK_AB R152, R153, R152 ;  /* 0x000000989998723e */ /* 0x000fe200000000ff */
[----:B------:R-:W-:Y:S01]  /*2a50*/  ULEA UR4, UR16, UR12, 0xe ;  /* 0x0000000c10047291 */ /* 0x000fe2000f8e70ff */
[----:B------:R-:W-:Y:S01]  /*2a60*/  F2FP.F16.F32.PACK_AB R153, R155, R154 ;  /* 0x0000009a9b99723e */ /* 0x000fe200000000ff */
[----:B------:R-:W-:Y:S01]  /*2a70*/  STS.128 [R0+UR12+0x4000], R116 ;  /* 0x0040007400007988 */ /* 0x000fe20008000c0c */
[----:B------:R-:W-:-:S02]  /*2a80*/  F2FP.F16.F32.PACK_AB R154, R157, R156 ;  /* 0x0000009c9d9a723e */ /* 0x000fc400000000ff */
[----:B------:R-:W-:Y:S01]  /*2a90*/  F2FP.F16.F32.PACK_AB R155, R159, R158 ;  /* 0x0000009e9f9b723e */ /* 0x000fe200000000ff */
[----:B------:R-:W-:Y:S01]  /*2aa0*/  STS.128 [R0+UR12+0x8000], R68 ;  /* 0x0080004400007988 */ /* 0x000fe20008000c0c */
[----:B---3--:R-:W-:Y:S02]  /*2ab0*/  F2FP.F16.F32.PACK_AB R4, R5, R4 ;  /* 0x000000040504723e */ /* 0x008fe400000000ff */
[----:B------:R-:W-:Y:S02]  /*2ac0*/  F2FP.F16.F32.PACK_AB R5, R7, R6 ;  /* 0x000000060705723e */ /* 0x000fe400000000ff */
[----:B------:R-:W-:Y:S02]  /*2ad0*/  F2FP.F16.F32.PACK_AB R12, R13, R12 ;  /* 0x0000000c0d0c723e */ /* 0x000fe400000000ff */
[----:B------:R-:W-:Y:S02]  /*2ae0*/  F2FP.F16.F32.PACK_AB R6, R9, R8 ;  /* 0x000000080906723e */ /* 0x000fe400000000ff */
[----:B------:R-:W-:-:S02]  /*2af0*/  F2FP.F16.F32.PACK_AB R7, R11, R10 ;  /* 0x0000000a0b07723e */ /* 0x000fc400000000ff */
[----:B------:R-:W-:Y:S02]  /*2b00*/  F2FP.F16.F32.PACK_AB R13, R15, R14 ;  /* 0x0000000e0f0d723e */ /* 0x000fe400000000ff */
[----:B------:R-:W-:Y:S01]  /*2b10*/  F2FP.F16.F32.PACK_AB R20, R21, R20 ;  /* 0x000000141514723e */ /* 0x000fe200000000ff */
[----:B------:R2:W-:Y:S01]  /*2b20*/  STS.128 [R0+UR12+0xc000], R4 ;  /* 0x00c0000400007988 */ /* 0x0005e20008000c0c */
[----:B------:R-:W-:Y:S02]  /*2b30*/  F2FP.F16.F32.PACK_AB R14, R17, R16 ;  /* 0x00000010110e723e */ /* 0x000fe400000000ff */
[----:B------:R-:W-:Y:S01]  /*2b40*/  F2FP.F16.F32.PACK_AB R15, R19, R18 ;  /* 0x00000012130f723e */ /* 0x000fe200000000ff */
[----:B------:R-:W-:Y:S01]  /*2b50*/  STS.128 [R2+UR12], R164 ;  /* 0x000000a402007988 */ /* 0x000fe20008000c0c */
[----:B------:R-:W-:Y:S02]  /*2b60*/  F2FP.F16.F32.PACK_AB R21, R23, R22 ;  /* 0x000000161715723e */ /* 0x000fe400000000ff */
[----:B------:R-:W-:Y:S01]  /*2b70*/  F2FP.F16.F32.PACK_AB R22, R25, R24 ;  /* 0x000000181916723e */ /* 0x000fe200000000ff */
[----:B------:R-:W-:Y:S01]  /*2b80*/  STS.128 [R2+UR12+0x4000], R124 ;  /* 0x0040007c02007988 */ /* 0x000fe20008000c0c */
[----:B------:R-:W-:-:S02]  /*2b90*/  F2FP.F16.F32.PACK_AB R23, R27, R26 ;  /* 0x0000001a1b17723e */ /* 0x000fc400000000ff */
[----:B------:R-:W-:Y:S01]  /*2ba0*/  F2FP.F16.F32.PACK_AB R28, R29, R28 ;  /* 0x0000001c1d1c723e */ /* 0x000fe200000000ff */
[----:B------:R-:W-:Y:S01]  /*2bb0*/  STS.128 [R2+UR12+0x8000], R76 ;  /* 0x0080004c02007988 */ /* 0x000fe20008000c0c */
[----:B------:R-:W-:Y:S02]  /*2bc0*/  F2FP.F16.F32.PACK_AB R29, R31, R30 ;  /* 0x0000001e1f1d723e */ /* 0x000fe400000000ff */
[----:B------:R-:W-:Y:S01]  /*2bd0*/  F2FP.F16.F32.PACK_AB R36, R37, R36 ;  /* 0x000000242524723e */ /* 0x000fe200000000ff */
[----:B------:R3:W-:Y:S01]  /*2be0*/  STS.128 [R2+UR12+0xc000], R12 ;  /* 0x00c0000c02007988 */ /* 0x0007e20008000c0c */
[----:B------:R-:W-:Y:S02]  /*2bf0*/  F2FP.F16.F32.PACK_AB R30, R33, R32 ;  /* 0x00000020211e723e */ /* 0x000fe400000000ff */
[----:B------:R-:W-:Y:S01]  /*2c00*/  F2FP.F16.F32.PACK_AB R31, R35, R34 ;  /* 0x00000022231f723e */ /* 0x000fe200000000ff */
[----:B------:R-:W-:Y:S01]  /*2c10*/  STS.128 [R3+UR12], R112 ;  /* 0x0000007003007988 */ /* 0x000fe20008000c0c */
[----:B------:R-:W-:-:S02]  /*2c20*/  F2FP.F16.F32.PACK_AB R37, R39, R38 ;  /* 0x000000262725723e */ /* 0x000fc400000000ff */
[----:B------:R-:W-:Y:S01]  /*2c30*/  F2FP.F16.F32.PACK_AB R44, R45, R44 ;  /* 0x0000002c2d2c723e */ /* 0x000fe200000000ff */
[----:B------:R-:W-:Y:S01]  /*2c40*/  STS.128 [R3+UR12+0x4000], R132 ;  /* 0x0040008403007988 */ /* 0x000fe20008000c0c */
[----:B------:R-:W-:Y:S02]  /*2c50*/  LOP3.LUT R8, R0, 0x30, RZ, 0x3c, !PT ;  /* 0x0000003000087812 */ /* 0x000fe400078e3cff */
[----:B------:R-:W-:Y:S01]  /*2c60*/  F2FP.F16.F32.PACK_AB R38, R41, R40 ;  /* 0x000000282926723e */ /* 0x000fe200000000ff */
[----:B------:R-:W-:Y:S01]  /*2c70*/  STS.128 [R3+UR12+0x8000], R84 ;  /* 0x0080005403007988 */ /* 0x000fe20008000c0c */
[----:B------:R-:W-:Y:S02]  /*2c80*/  F2FP.F16.F32.PACK_AB R39, R43, R42 ;  /* 0x0000002a2b27723e */ /* 0x000fe400000000ff */
[----:B------:R-:W-:Y:S01]  /*2c90*/  F2FP.F16.F32.PACK_AB R45, R47, R46 ;  /* 0x0000002e2f2d723e */ /* 0x000fe200000000ff */
[----:B------:R4:W-:Y:S01]  /*2ca0*/  STS.128 [R3+UR12+0xc000], R20 ;  /* 0x00c0001403007988 */ /* 0x0009e20008000c0c */
[----:B------:R-:W-:-:S02]  /*2cb0*/  F2FP.F16.F32.PACK_AB R52, R53, R52 ;  /* 0x000000343534723e */ /* 0x000fc400000000ff */
[C---:B--2---:R-:W-:Y:S01]  /*2cc0*/  LOP3.LUT R4, R0.reuse, 0x40, RZ, 0x3c, !PT ;  /* 0x0000004000047812 */ /* 0x044fe200078e3cff */
[----:B------:R2:W-:Y:S01]  /*2cd0*/  STS.128 [R8+UR12], R120 ;  /* 0x0000007808007988 */ /* 0x0005e20008000c0c */
[----:B------:R-:W-:Y:S02]  /*2ce0*/  F2FP.F16.F32.PACK_AB R46, R49, R48 ;  /* 0x00000030312e723e */ /* 0x000fe400000000ff */
[----:B------:R-:W-:Y:S01]  /*2cf0*/  F2FP.F16.F32.PACK_AB R47, R51, R50 ;  /* 0x00000032332f723e */ /* 0x000fe200000000ff */
[----:B------:R2:W-:Y:S01]  /*2d00*/  STS.128 [R8+UR12+0x4000], R72 ;  /* 0x0040004808007988 */ /* 0x0005e20008000c0c */
[----:B------:R-:W-:Y:S02]  /*2d10*/  F2FP.F16.F32.PACK_AB R53, R55, R54 ;  /* 0x000000363735723e */ /* 0x000fe400000000ff */
[----:B------:R-:W-:Y:S01]  /*2d20*/  F2FP.F16.F32.PACK_AB R60, R61, R60 ;  /* 0x0000003c3d3c723e */ /* 0x000fe200000000ff */
[----:B------:R2:W-:Y:S01]  /*2d30*/  STS.128 [R8+UR12+0x8000], R92 ;  /* 0x0080005c08007988 */ /* 0x0005e20008000c0c */
[----:B---3--:R-:W-:-:S02]  /*2d40*/  LOP3.LUT R2, R0, 0x50, RZ, 0x3c, !PT ;  /* 0x0000005000027812 */ /* 0x008fc400078e3cff */
[----:B------:R-:W-:Y:S01]  /*2d50*/  F2FP.F16.F32.PACK_AB R54, R57, R56 ;  /* 0x000000383936723e */ /* 0x000fe200000000ff */
[----:B------:R2:W-:Y:S01]  /*2d60*/  STS.128 [R8+UR12+0xc000], R28 ;  /* 0x00c0001c08007988 */ /* 0x0005e20008000c0c */
[----:B------:R-:W-:Y:S02]  /*2d70*/  F2FP.F16.F32.PACK_AB R55, R59, R58 ;  /* 0x0000003a3b37723e */ /* 0x000fe400000000ff */
[----:B------:R-:W-:Y:S01]  /*2d80*/  F2FP.F16.F32.PACK_AB R61, R63, R62 ;  /* 0x0000003e3f3d723e */ /* 0x000fe200000000ff */
[----:B------:R2:W-:Y:S01]  /*2d90*/  STS.128 [R4+UR12], R128 ;  /* 0x0000008004007988 */ /* 0x0005e20008000c0c */
[----:B----4-:R-:W-:Y:S02]  /*2da0*/  LOP3.LUT R3, R0, 0x60, RZ, 0x3c, !PT ;  /* 0x0000006000037812 */ /* 0x010fe400078e3cff */
[----:B------:R-:W-:Y:S01]  /*2db0*/  F2FP.F16.F32.PACK_AB R62, R65, R64 ;  /* 0x00000040413e723e */ /* 0x000fe200000000ff */
[----:B------:R2:W-:Y:S01]  /*2dc0*/  STS.128 [R4+UR12+0x4000], R80 ;  /* 0x0040005004007988 */ /* 0x0005e20008000c0c */
[----:B------:R-:W-:-:S02]  /*2dd0*/  F2FP.F16.F32.PACK_AB R63, R67, R66 ;  /* 0x00000042433f723e */ /* 0x000fc400000000ff */
[----:B------:R-:W-:Y:S01]  /*2de0*/  LOP3.LUT R0, R0, 0x70, RZ, 0x3c, !PT ;  /* 0x0000007000007812 */ /* 0x000fe200078e3cff */
[----:B------:R2:W-:Y:S04]  /*2df0*/  STS.128 [R4+UR12+0x8000], R100 ;  /* 0x0080006404007988 */ /* 0x0005e80008000c0c */
[----:B------:R2:W-:Y:S04]  /*2e00*/  STS.128 [R4+UR12+0xc000], R36 ;  /* 0x00c0002404007988 */ /* 0x0005e80008000c0c */
[----:B------:R2:W-:Y:S04]  /*2e10*/  STS.128 [R2+UR12], R136 ;  /* 0x0000008802007988 */ /* 0x0005e80008000c0c */
[----:B------:R2:W-:Y:S04]  /*2e20*/  STS.128 [R2+UR12+0x4000], R88 ;  /* 0x0040005802007988 */ /* 0x0005e80008000c0c */
        /* <DEDUP_REMOVED lines=9> */
[----:B------:R2:W-:Y:S01]  /*2ec0*/  STS.128 [R0+UR12+0xc000], R60 ;  /* 0x00c0003c00007988 */ /* 0x0005e20008000c0c */
[----:B------:R3:W-:Y:S06]  /*2ed0*/  MEMBAR.ALL.CTA ;  /* 0x0000000000007992 */ /* 0x0007ec0000008000 */
[----:B---3--:R-:W3:Y:S02]  /*2ee0*/  FENCE.VIEW.ASYNC.S ;  /* 0x00000000000073c6 */ /* 0x008ee40000000000 */
[----:B---3--:R-:W-:Y:S06]  /*2ef0*/  BAR.SYNC.DEFER_BLOCKING 0x0 ;  /* 0x0000000000007b1d */ /* 0x008fec0000010000 */
[----:B------:R2:W-:Y:S01]  /*2f00*/  UTMASTG.2D [UR4], [UR14] ;  /* 0x000000040e0073b5 */ /* 0x0005e20008008000 */
[----:B------:R0:W-:Y:S01]  /*2f10*/  UTMACMDFLUSH ;  /* 0x00000000000079b7 */ /* 0x0001e20000000000 */
[----:B------:R-:W-:-:S04]  /*2f20*/  DEPBAR.LE SB0, 0x0 ;  /* 0x000080000000791a */ /* 0x000fc80000000000 */
[----:B------:R-:W-:Y:S08]  /*2f30*/  BAR.SYNC.DEFER_BLOCKING 0x0 ;  /* 0x0000000000007b1d */ /* 0x000ff00000010000 */
[----:B------:R-:W-:Y:S06]  /*2f40*/  BAR.SYNC.DEFER_BLOCKING 0x0 ;  /* 0x0000000000007b1d */ /* 0x000fec0000010000 */
[----:B--2---:R-:W-:Y:S05]  /*2f50*/  @P1 BRA `(.L_x_71) ;  /* 0x0000000000a01947 */ /* 0x004fea0003800000 */
[----:B------:R-:W2:Y:S01]  /*2f60*/  S2UR UR5, SR_CgaCtaId ;  /* 0x00000000000579c3 */ /* 0x000ea20000008800 */
[----:B------:R-:W-:Y:S01]  /*2f70*/  NOP ;  /* 0x0000000000007918 */ /* 0x000fe20000000000 */
[----:B------:R-:W-:Y:S01]  /*2f80*/  UMOV UR4, 0x50 ;  /* 0x0000005000047882 */ /* 0x000fe20000000000 */
[----:B------:R-:W-:Y:S02]  /*2f90*/  IMAD.U32 R0, RZ, RZ, UR24 ;  /* 0x00000018ff007e24 */ /* 0x000fe4000f8e00ff */
[----:B------:R-:W-:Y:S02]  /*2fa0*/  IMAD.MOV.U32 R3, RZ, RZ, 0xff ;  /* 0x000000ffff037424 */ /* 0x000fe400078e00ff */
[----:B------:R-:W-:Y:S01]  /*2fb0*/  IMAD.MOV.U32 R7, RZ, RZ, 0x1 ;  /* 0x00000001ff077424 */ /* 0x000fe200078e00ff */
[----:B------:R-:W-:-:S04]  /*2fc0*/  LOP3.LUT R0, R0, 0xffff, RZ, 0xc0, !PT ;  /* 0x0000ffff00007812 */ /* 0x000fc800078ec0ff */
[----:B------:R-:W-:-:S05]  /*2fd0*/  SHF.R.U32.HI R0, RZ, 0x5, R0 ;  /* 0x00000005ff007819 */ /* 0x000fca0000011600 */
[----:B------:R-:W-:Y:S01]  /*2fe0*/  VIADD R2, R0, 0x10 ;  /* 0x0000001000027836 */ /* 0x000fe20000000000 */
[----:B------:R-:W-:Y:S01]  /*2ff0*/  SHF.L.U32 R0, R3, R0, RZ ;  /* 0x0000000003007219 */ /* 0x000fe200000006ff */
[----:B--2---:R-:W-:-:S03]  /*3000*/  ULEA UR6, UR5, UR4, 0x18 ;  /* 0x0000000405067291 */ /* 0x004fc6000f8ec0ff */
[----:B------:R-:W-:-:S04]  /*3010*/  SHF.L.U32 R3, R7, R2, RZ ;  /* 0x0000000207037219 */ /* 0x000fc800000006ff */
[----:B------:R-:W-:Y:S02]  /*3020*/  LOP3.LUT R0, R3, R0, RZ, 0xfc, !PT ;  /* 0x0000000003007212 */ /* 0x000fe400078efcff */
[----:B------:R-:W2:Y:S02]  /*3030*/  LDS R5, [UR6] ;  /* 0x00000006ff057984 */ /* 0x000ea40008000800 */
[C---:B------:R-:W-:Y:S02]  /*3040*/  LOP3.LUT R2, R0.reuse, 0xffff, RZ, 0xc0, !PT ;  /* 0x0000ffff00027812 */ /* 0x040fe400078ec0ff */
[----:B--2---:R-:W-:-:S04]  /*3050*/  LOP3.LUT R3, R0, 0xffff, R5, 0x80, !PT ;  /* 0x0000ffff00037812 */ /* 0x004fc800078e8005 */
[----:B------:R-:W-:-:S13]  /*3060*/  ISETP.NE.AND P0, PT, R3, R2, PT ;  /* 0x000000020300720c */ /* 0x000fda0003f05270 */
[----:B------:R-:W-:Y:S05]  /*3070*/  @P0 BRA `(.L_x_72) ;  /* 0x0000000000500947 */ /* 0x000fea0003800000 */
[----:B------:R-:W-:Y:S02]  /*3080*/  SHF.R.U32.HI R5, RZ, 0x10, R5 ;  /* 0x00000010ff057819 */ /* 0x000fe40000011605 */
[----:B------:R-:W-:-:S04]  /*3090*/  SHF.R.U32.HI R2, RZ, 0x10, R0 ;  /* 0x00000010ff027819 */ /* 0x000fc80000011600 */
[----:B------:R-:W-:-:S04]  /*30a0*/  LOP3.LUT R5, R5, R2, RZ, 0xc0, !PT ;  /* 0x0000000205057212 */ /* 0x000fc800078ec0ff */
[----:B------:R-:W-:-:S13]  /*30b0*/  ISETP.NE.AND P0, PT, R5, R2, PT ;  /* 0x000000020500720c */ /* 0x000fda0003f05270 */
[----:B------:R-:W-:Y:S05]  /*30c0*/  @P0 BRA `(.L_x_73) ;  /* 0x0000000000300947 */ /* 0x000fea0003800000 */
[----:B------:R-:W-:Y:S01]  /*30d0*/  R2UR UR4, R0 ;  /* 0x00000000000472ca */ /* 0x000fe200000e0000 */
[----:B------:R-:W-:Y:S01]  /*30e0*/  VOTEU.ANY UR5, UPT, PT ;  /* 0x0000000000057886 */ /* 0x000fe200038e0100 */
[----:B------:R-:W2:Y:S01]  /*30f0*/  S2R R0, SR_LANEID ;  /* 0x0000000000007919 */ /* 0x000ea20000000000 */
[----:B------:R-:W-:-:S10]  /*3100*/  UFLO.U32 UR5, UR5 ;  /* 0x00000005000572bd */ /* 0x000fd400080e0000 */
[----:B------:R-:W-:-:S06]  /*3110*/  ULOP3.LUT UR4, URZ, UR4, URZ, 0x33, !UPT ;  /* 0x00000004ff047292 */ /* 0x000fcc000f8e33ff */
[----:B------:R-:W-:-:S04]  /*3120*/  IMAD.U32 R2, RZ, RZ, UR4 ;  /* 0x00000004ff027e24 */ /* 0x000fc8000f8e00ff */
[----:B------:R-:W3:Y:S02]  /*3130*/  REDUX UR7, R2 ;  /* 0x00000000020773c4 */ /* 0x000ee40000000000 */
[----:B------:R4:W-:Y:S01]  /*3140*/  UTCATOMSWS.AND URZ, UR4 ;  /* 0x0000000400ff79e3 */ /* 0x0009e20008000000 */
[----:B--2---:R-:W-:Y:S01]  /*3150*/  ISETP.EQ.U32.AND P0, PT, R0, UR5, PT ;  /* 0x0000000500007c0c */ /* 0x004fe2000bf02070 */
[----:B---3--:R-:W-:-:S12]  /*3160*/  IMAD.U32 R0, RZ, RZ, UR7 ;  /* 0x00000007ff007e24 */ /* 0x008fd8000f8e00ff */
[----:B------:R4:W-:Y:S01]  /*3170*/  @P0 ATOMS.AND RZ, [UR6], R0 ;  /* 0x00000000ffff098c */ /* 0x0009e2000a800006 */
[----:B------:R-:W-:Y:S05]  /*3180*/  BRA `(.L_x_71) ;  /* 0x0000000000147947 */ /* 0x000fea0003800000 */
.L_x_73:
[----:B------:R-:W-:-:S07]  /*3190*/  MOV R2, 0x31b0 ;  /* 0x000031b000027802 */ /* 0x000fce0000000f00 */
[----:B-1----:R-:W-:Y:S05]  /*31a0*/  CALL.REL.NOINC `($__internal_0_$__cuda_sm10x_tcgen05_guardrail_trap_col_being_dealloced_not_returned_by_alloc) ;  /* 0x0000000000447944 */ /* 0x002fea0003c00000 */
[----:B------:R-:W-:Y:S05]  /*31b0*/  BRA `(.L_x_71) ;  /* 0x0000000000087947 */ /* 0x000fea0003800000 */
.L_x_72:
[----:B------:R-:W-:-:S07]  /*31c0*/  MOV R2, 0x31e0 ;  /* 0x000031e000027802 */ /* 0x000fce0000000f00 */
[----:B-1----:R-:W-:Y:S05]  /*31d0*/  CALL.REL.NOINC `($__internal_2_$__cuda_sm10x_tcgen05_guardrail_trap_unallocated_columns_being_dealloced) ;  /* 0x0000000000507944 */ /* 0x002fea0003c00000 */
.L_x_71:
[----:B------:R-:W-:Y:S01]  /*31e0*/  NOP ;  /* 0x0000000000007918 */ /* 0x000fe20000000000 */
[----:B----4-:R-:W-:Y:S05]  /*31f0*/  EXIT ;  /* 0x000000000000794d */ /* 0x010fea0003800000 */
.L_x_58:
[----:B------:R-:W2:Y:S02]  /*3200*/  SYNCS.PHASECHK.TRANS64.TRYWAIT P0, [UR12+0x12000], RZ ;  /* 0x012000ffff0075a7 */ /* 0x000ea4000800110c */
[----:B--2---:R-:W-:Y:S05]  /*3210*/  @!P0 BRA `(.L_x_58) ;  /* 0xfffffffc00f88947 */ /* 0x004fea000383ffff */
[----:B------:R-:W-:Y:S05]  /*3220*/  BRA `(.L_x_74) ;  /* 0xffffffe8005c7947 */ /* 0x000fea000383ffff */
.L_x_60:
[----:B------:R-:W2:Y:S02]  /*3230*/  SYNCS.PHASECHK.TRANS64.TRYWAIT P3, [UR12+0x12020], RZ ;  /* 0x012020ffff0075a7 */ /* 0x000ea4000806110c */
[----:B--2---:R-:W-:Y:S05]  /*3240*/  @!P3 BRA `(.L_x_60) ;  /* 0xfffffffc00f8b947 */ /* 0x004fea000383ffff */
[----:B------:R-:W-:Y:S05]  /*3250*/  BRA `(.L_x_75) ;  /* 0xffffffe800dc7947 */ /* 0x000fea000383ffff */
.L_x_61:
[----:B------:R-:W3:Y:S02]  /*3260*/  SYNCS.PHASECHK.TRANS64.TRYWAIT P0, [UR18+0x12000], R3 ;  /* 0x01200003ff0075a7 */ /* 0x000ee40008001112 */
[----:B---3--:R-:W-:Y:S05]  /*3270*/  @!P0 BRA `(.L_x_61) ;  /* 0xfffffffc00f88947 */ /* 0x008fea000383ffff */
[----:B------:R-:W-:Y:S05]  /*3280*/  BRA `(.L_x_76) ;  /* 0xffffffec00507947 */ /* 0x000fea000383ffff */
.L_x_63:
[----:B------:R-:W3:Y:S02]  /*3290*/  SYNCS.PHASECHK.TRANS64.TRYWAIT P0, [UR18+0x12020], R3 ;  /* 0x01202003ff0075a7 */ /* 0x000ee40008001112 */
[----:B---3--:R-:W-:Y:S05]  /*32a0*/  @!P0 BRA `(.L_x_63) ;  /* 0xfffffffc00f88947 */ /* 0x008fea000383ffff */
[----:B------:R-:W-:Y:S05]  /*32b0*/  BRA `(.L_x_77) ;  /* 0xffffffec00c47947 */ /* 0x000fea000383ffff */
        .weak           $__internal_0_$__cuda_sm10x_tcgen05_guardrail_trap_col_being_dealloced_not_returned_by_alloc
        .type           $__internal_0_$__cuda_sm10x_tcgen05_guardrail_trap_col_being_dealloced_not_returned_by_alloc,@function
        .size           $__internal_0_$__cuda_sm10x_tcgen05_guardrail_trap_col_being_dealloced_not_returned_by_alloc,($__internal_1_$__cuda_sm10x_tcgen05_guardrail_trap_phase_invalid_during_alloc - $__internal_0_$__cuda_sm10x_tcgen05_guardrail_trap_col_being_dealloced_not_returned_by_alloc)
$__internal_0_$__cuda_sm10x_tcgen05_guardrail_trap_col_being_dealloced_not_returned_by_alloc:
[----:B------:R-:W-:Y:S05]  /*32c0*/  BPT.TRAP 0x1 ;  /* 0x000000040000795c */ /* 0x000fea0000300000 */
[----:B------:R-:W-:-:S04]  /*32d0*/  IMAD.MOV.U32 R3, RZ, RZ, 0x0 ;  /* 0x00000000ff037424 */ /* 0x000fc800078e00ff */
[----:B------:R-:W-:Y:S05]  /*32e0*/  RET.REL.NODEC R2 `(gluon_tcgen05) ;  /* 0xffffffcc02447950 */ /* 0x000fea0003c3ffff */
        .weak           $__internal_1_$__cuda_sm10x_tcgen05_guardrail_trap_phase_invalid_during_alloc
        .type           $__internal_1_$__cuda_sm10x_tcgen05_guardrail_trap_phase_invalid_during_alloc,@function
        .size           $__internal_1_$__cuda_sm10x_tcgen05_guardrail_trap_phase_invalid_during_alloc,($__internal_2_$__cuda_sm10x_tcgen05_guardrail_trap_unallocated_columns_being_dealloced - $__internal_1_$__cuda_sm10x_tcgen05_guardrail_trap_phase_invalid_during_alloc)
$__internal_1_$__cuda_sm10x_tcgen05_guardrail_trap_phase_invalid_during_alloc:
[----:B------:R-:W-:Y:S05]  /*32f0*/  BPT.TRAP 0x1 ;  /* 0x000000040000795c */ /* 0x000fea0000300000 */
[----:B------:R-:W-:-:S04]  /*3300*/  IMAD.MOV.U32 R3, RZ, RZ, 0x0 ;  /* 0x00000000ff037424 */ /* 0x000fc800078e00ff */
[----:B------:R-:W-:Y:S05]  /*3310*/  RET.REL.NODEC R2 `(gluon_tcgen05) ;  /* 0xffffffcc02387950 */ /* 0x000fea0003c3ffff */
        .weak           $__internal_2_$__cuda_sm10x_tcgen05_guardrail_trap_unallocated_columns_being_dealloced
        .type           $__internal_2_$__cuda_sm10x_tcgen05_guardrail_trap_unallocated_columns_being_dealloced,@function
        .size           $__internal_2_$__cuda_sm10x_tcgen05_guardrail_trap_unallocated_columns_being_dealloced,(.L_x_81 - $__internal_2_$__cuda_sm10x_tcgen05_guardrail_trap_unallocated_columns_being_dealloced)
$__internal_2_$__cuda_sm10x_tcgen05_guardrail_trap_unallocated_columns_being_dealloced:
[----:B------:R-:W-:Y:S05]  /*3320*/  BPT.TRAP 0x1 ;  /* 0x000000040000795c */ /* 0x000fea0000300000 */
[----:B------:R-:W-:-:S04]  /*3330*/  IMAD.MOV.U32 R3, RZ, RZ, 0x0 ;  /* 0x00000000ff037424 */ /* 0x000fc800078e00ff */
[----:B------:R-:W-:Y:S05]  /*3340*/  RET.REL.NODEC R2 `(gluon_tcgen05) ;  /* 0xffffffcc022c7950 */ /* 0x000fea0003c3ffff */
.L_x_78:
[----:B------:R-:W-:-:S00]  /*3350*/  BRA `(.L_x_78) ;  /* 0xfffffffc00fc7947 */ /* 0x000fc0000383ffff */
[----:B------:R-:W-:-:S00]  /*3360*/  NOP ;  /* 0x0000000000007918 */ /* 0x000fc00000000000 */
        /* <DEDUP_REMOVED lines=9> */
.L_x_81:


//--------------------- .nv.shared.gluon_tcgen05  --------------------------
	.section	.nv.shared.gluon_tcgen05,"aw",@nobits
	.sectionflags	@""
	.align	16
	.zero		1024


//--------------------- .nv.shared.reserved.0     --------------------------
	.section	.nv.shared.reserved.0,"aw",@nobits
	.align	8
	.weak		__nv_reservedSMEM_offset_0_alias
	.size		__nv_reservedSMEM_offset_0_alias, 0, 64
	.other		__nv_reservedSMEM_offset_0_alias,@"STO_CUDA_RESERVED_SHARED STV_DEFAULT"
__nv_reservedSMEM_offset_0_alias:
	.zero		0
.nv.shared.reserved.0:
	.zero		64
	.weak		__nv_reservedSMEM_allocation_phase
	.type		__nv_reservedSMEM_allocation_phase,@object
	.size		__nv_reservedSMEM_allocation_phase,(.L_0 - __nv_reservedSMEM_allocation_phase)
__nv_reservedSMEM_allocation_phase:
	.zero		1
.L_0:
	.zero		7
	.weak		__nv_reservedSMEM_devtool_atexit_pc
	.type		__nv_reservedSMEM_devtool_atexit_pc,@object
	.size		__nv_reservedSMEM_devtool_atexit_pc,(__nv_reservedSMEM_allocation_mask - __nv_reservedSMEM_devtool_atexit_pc)
__nv_reservedSMEM_devtool_atexit_pc:
	.zero		8
	.weak		__nv_reservedSMEM_allocation_mask
	.type		__nv_reservedSMEM_allocation_mask,@object
	.size		__nv_reservedSMEM_allocation_mask,(.L_2 - __nv_reservedSMEM_allocation_mask)
__nv_reservedSMEM_allocation_mask:
	.zero		4
.L_2:


//--------------------- .nv.constant0.gluon_tcgen05 --------------------------
	.section	.nv.constant0.gluon_tcgen05,"a",@progbits
	.sectionflags	@""
	.align	4
.nv.constant0.gluon_tcgen05:
	.zero		976


//--------------------- SYMBOLS --------------------------

	.type		.nv.reservedSmem.offset0,@object
	.size		.nv.reservedSmem.offset0,0x4
	.type		.nv.reservedSmem.cap,@object
	.size		.nv.reservedSmem.cap,0x4
